// auto-generated by cutlass_sweep.gemm — config: {"arch": "sm_100", "cluster_m": 2, "cluster_n": 1, "dtype": "tf32", "stages": 0, "tile_k": 32, "tile_m": 128, "tile_n": 64}
#include "cutlass/cutlass.h"
#include "cutlass/gemm/collective/collective_builder.hpp"
#include "cutlass/gemm/device/gemm_universal_adapter.h"
#include "cutlass/gemm/kernel/gemm_universal.hpp"
#include "cutlass/epilogue/collective/collective_builder.hpp"

using ElemA = cutlass::tfloat32_t;
using ElemB = cutlass::tfloat32_t;
using ElemCD = cutlass::tfloat32_t;
using Acc  = float;
using TileShape    = cute::Shape<cute::_128, cute::_64, cute::_32>;
using ClusterShape = cute::Shape<cute::_2, cute::_1, cute::_1>;

using CollectiveEpilogue = typename cutlass::epilogue::collective::CollectiveBuilder<
    cutlass::arch::Sm100, cutlass::arch::OpClassTensorOp,
    TileShape, ClusterShape,
    cutlass::epilogue::collective::EpilogueTileAuto,
    Acc, Acc,
    ElemCD, cutlass::layout::RowMajor, 128 / cutlass::sizeof_bits<ElemCD>::value,
    ElemCD, cutlass::layout::RowMajor, 128 / cutlass::sizeof_bits<ElemCD>::value,
    cutlass::epilogue::collective::EpilogueScheduleAuto
  >::CollectiveOp;

using CollectiveMainloop = typename cutlass::gemm::collective::CollectiveBuilder<
    cutlass::arch::Sm100, cutlass::arch::OpClassTensorOp,
    ElemA, cutlass::layout::RowMajor, 128 / cutlass::sizeof_bits<ElemA>::value,
    ElemB, cutlass::layout::ColumnMajor, 128 / cutlass::sizeof_bits<ElemB>::value,
    Acc,
    TileShape, ClusterShape,
    cutlass::gemm::collective::StageCountAutoCarveout<static_cast<int>(sizeof(typename CollectiveEpilogue::SharedStorage))>,
    cutlass::gemm::collective::KernelScheduleAuto
  >::CollectiveOp;

using GemmKernel = cutlass::gemm::kernel::GemmUniversal<
    cute::Shape<int,int,int,int>,
    CollectiveMainloop,
    CollectiveEpilogue
>;
using Gemm = cutlass::gemm::device::GemmUniversalAdapter<GemmKernel>;

// Force the device kernel symbol into the cubin without needing a host main.
auto* _anchor = &cutlass::device_kernel<GemmKernel>;


// ===== COMPILED SASS (sm_100a) =====

	.target	sm_100a

	.elftype	@"ET_EXEC"


//--------------------- .note.nv.tkinfo           --------------------------
	.section	.note.nv.tkinfo,"",@"SHT_NOTE"
	.sectionflags	@"SHF_NOTE_NV_TKINFO"
	.tkinfo
        /*0018*/ 	.word	0x00000002
        /*0030*/ 	.string	""
        /*0030*/ 	.string	"ptxas"
        /*0030*/ 	.string	"Cuda compilation tools, release 13.0, V13.0.88"
        /*0030*/ 	.string	"Build cuda_13.0.r13.0/compiler.36424714_0"
        /*0030*/ 	.string	"-arch sm_100a -m 64 "



//--------------------- .note.nv.cuinfo           --------------------------
	.section	.note.nv.cuinfo,"",@"SHT_NOTE"
	.sectionflags	@"SHF_NOTE_NV_CUINFO"
        /*0018*/ 	.short	0x0002
        /*001a*/ 	.short	0x0064
        /*001c*/ 	.short	0x0082
	.zero		2


//--------------------- .nv.info                  --------------------------
	.section	.nv.info,"",@"SHT_CUDA_INFO"
	.align	4


	//----- nvinfo : EIATTR_REGCOUNT
	.align		4
        /*0000*/ 	.byte	0x04, 0x2f
        /*0002*/ 	.short	(.L_19 - .L_18)
	.align		4
.L_18:
        /*0004*/ 	.word	index@(_ZN7cutlass13device_kernelINS_4gemm6kernel13GemmUniversalIN4cute5tupleIJiiiiEEENS1_10collective13CollectiveMmaINS1_35MainloopSm100TmaUmmaWarpSpecializedILi16ELi2ELi4ENS5_IJNS4_1CILi2EEENSA_ILi1EEESC_EEEEENS5_IJNSA_ILi128EEENSA_ILi64EEENSA_ILi32EEEEEENS_10tfloat32_tENS5_IJlSC_lEEESJ_SK_NS4_8TiledMMAINS4_8MMA_AtomIJNS4_23SM100_MMA_TF32_2x1SM_SSISJ_SJ_fLi128ELi64ELNS4_4UMMA5MajorE0ELSP_0ELNSO_7ScaleInE0ELSQ_0EEEEEENS4_6LayoutINS5_IJSC_SC_SC_EEENS5_IJNSA_ILi0EEESV_SV_EEEEENS5_IJNS4_10UnderscoreESY_SY_EEEEENS4_18SM100_TMA_2SM_LOADENS4_14ComposedLayoutINS4_7SwizzleILi3ELi4ELi3EEENS4_18smem_ptr_flag_bitsILi32EEENST_INS5_IJNSA_ILi8EEESH_EEENS5_IJSH_SC_EEEEEEEvNS4_8identityES11_S1B_vS1C_EENS_8epilogue10collective18CollectiveEpilogueINS1E_23Sm100TmaWarpSpecializedILi3ELi2ELi16ELb1ELb0EEEJNS5_IJSG_SG_SH_EEENS5_IJNST_ISG_SC_EENST_INS5_IJNSA_ILi16EEESB_EEENS5_IJSC_SH_EEEEEEEESJ_SK_SJ_SK_NS1E_6fusion15FusionCallbacksIS1I_NS1Q_17LinearCombinationISJ_fSJ_fLNS_15FloatRoundStyleE2EEES1J_S1P_JEEENS4_5SM1004TMEM4LOAD26SM100_TMEM_LOAD_32dp32b16xENS4_13SM90_TMA_LOADENS12_INS13_ILi2ELi4ELi3EEES16_NST_INS5_IJS17_S1L_EEENS5_IJS1L_SC_EEEEEEENS4_39AutoVectorizingCopyWithAssumedAlignmentILi128EEENS4_14SM90_TMA_STOREES25_S27_S27_EEEvvEEEEvNT_6ParamsE)
        /*0008*/ 	.word	0x0000005f


	//----- nvinfo : EIATTR_FRAME_SIZE
	.align		4
.L_19:
        /*000c*/ 	.byte	0x04, 0x11
        /*000e*/ 	.short	(.L_21 - .L_20)
	.align		4
.L_20:
        /*0010*/ 	.word	index@($__internal_2_$__cuda_sm10x_tcgen05_guardrail_trap_unallocated_columns_being_dealloced)
        /*0014*/ 	.word	0x00000000


	//----- nvinfo : EIATTR_FRAME_SIZE
	.align		4
.L_21:
        /*0018*/ 	.byte	0x04, 0x11
        /*001a*/ 	.short	(.L_23 - .L_22)
	.align		4
.L_22:
        /*001c*/ 	.word	index@($__internal_1_$__cuda_sm10x_tcgen05_guardrail_trap_phase_invalid_during_alloc)
        /*0020*/ 	.word	0x00000000


	//----- nvinfo : EIATTR_FRAME_SIZE
	.align		4
.L_23:
        /*0024*/ 	.byte	0x04, 0x11
        /*0026*/ 	.short	(.L_25 - .L_24)
	.align		4
.L_24:
        /*0028*/ 	.word	index@($__internal_0_$__cuda_sm10x_tcgen05_guardrail_trap_col_being_dealloced_not_returned_by_alloc)
        /*002c*/ 	.word	0x00000000


	//----- nvinfo : EIATTR_FRAME_SIZE
	.align		4
.L_25:
        /*0030*/ 	.byte	0x04, 0x11
        /*0032*/ 	.short	(.L_27 - .L_26)
	.align		4
.L_26:
        /*0034*/ 	.word	index@(_ZN7cutlass13device_kernelINS_4gemm6kernel13GemmUniversalIN4cute5tupleIJiiiiEEENS1_10collective13CollectiveMmaINS1_35MainloopSm100TmaUmmaWarpSpecializedILi16ELi2ELi4ENS5_IJNS4_1CILi2EEENSA_ILi1EEESC_EEEEENS5_IJNSA_ILi128EEENSA_ILi64EEENSA_ILi32EEEEEENS_10tfloat32_tENS5_IJlSC_lEEESJ_SK_NS4_8TiledMMAINS4_8MMA_AtomIJNS4_23SM100_MMA_TF32_2x1SM_SSISJ_SJ_fLi128ELi64ELNS4_4UMMA5MajorE0ELSP_0ELNSO_7ScaleInE0ELSQ_0EEEEEENS4_6LayoutINS5_IJSC_SC_SC_EEENS5_IJNSA_ILi0EEESV_SV_EEEEENS5_IJNS4_10UnderscoreESY_SY_EEEEENS4_18SM100_TMA_2SM_LOADENS4_14ComposedLayoutINS4_7SwizzleILi3ELi4ELi3EEENS4_18smem_ptr_flag_bitsILi32EEENST_INS5_IJNSA_ILi8EEESH_EEENS5_IJSH_SC_EEEEEEEvNS4_8identityES11_S1B_vS1C_EENS_8epilogue10collective18CollectiveEpilogueINS1E_23Sm100TmaWarpSpecializedILi3ELi2ELi16ELb1ELb0EEEJNS5_IJSG_SG_SH_EEENS5_IJNST_ISG_SC_EENST_INS5_IJNSA_ILi16EEESB_EEENS5_IJSC_SH_EEEEEEEESJ_SK_SJ_SK_NS1E_6fusion15FusionCallbacksIS1I_NS1Q_17LinearCombinationISJ_fSJ_fLNS_15FloatRoundStyleE2EEES1J_S1P_JEEENS4_5SM1004TMEM4LOAD26SM100_TMEM_LOAD_32dp32b16xENS4_13SM90_TMA_LOADENS12_INS13_ILi2ELi4ELi3EEES16_NST_INS5_IJS17_S1L_EEENS5_IJS1L_SC_EEEEEEENS4_39AutoVectorizingCopyWithAssumedAlignmentILi128EEENS4_14SM90_TMA_STOREES25_S27_S27_EEEvvEEEEvNT_6ParamsE)
        /*0038*/ 	.word	0x00000000


	//----- nvinfo : EIATTR_MIN_STACK_SIZE
	.align		4
.L_27:
        /*003c*/ 	.byte	0x04, 0x12
        /*003e*/ 	.short	(.L_29 - .L_28)
	.align		4
.L_28:
        /*0040*/ 	.word	index@(_ZN7cutlass13device_kernelINS_4gemm6kernel13GemmUniversalIN4cute5tupleIJiiiiEEENS1_10collective13CollectiveMmaINS1_35MainloopSm100TmaUmmaWarpSpecializedILi16ELi2ELi4ENS5_IJNS4_1CILi2EEENSA_ILi1EEESC_EEEEENS5_IJNSA_ILi128EEENSA_ILi64EEENSA_ILi32EEEEEENS_10tfloat32_tENS5_IJlSC_lEEESJ_SK_NS4_8TiledMMAINS4_8MMA_AtomIJNS4_23SM100_MMA_TF32_2x1SM_SSISJ_SJ_fLi128ELi64ELNS4_4UMMA5MajorE0ELSP_0ELNSO_7ScaleInE0ELSQ_0EEEEEENS4_6LayoutINS5_IJSC_SC_SC_EEENS5_IJNSA_ILi0EEESV_SV_EEEEENS5_IJNS4_10UnderscoreESY_SY_EEEEENS4_18SM100_TMA_2SM_LOADENS4_14ComposedLayoutINS4_7SwizzleILi3ELi4ELi3EEENS4_18smem_ptr_flag_bitsILi32EEENST_INS5_IJNSA_ILi8EEESH_EEENS5_IJSH_SC_EEEEEEEvNS4_8identityES11_S1B_vS1C_EENS_8epilogue10collective18CollectiveEpilogueINS1E_23Sm100TmaWarpSpecializedILi3ELi2ELi16ELb1ELb0EEEJNS5_IJSG_SG_SH_EEENS5_IJNST_ISG_SC_EENST_INS5_IJNSA_ILi16EEESB_EEENS5_IJSC_SH_EEEEEEEESJ_SK_SJ_SK_NS1E_6fusion15FusionCallbacksIS1I_NS1Q_17LinearCombinationISJ_fSJ_fLNS_15FloatRoundStyleE2EEES1J_S1P_JEEENS4_5SM1004TMEM4LOAD26SM100_TMEM_LOAD_32dp32b16xENS4_13SM90_TMA_LOADENS12_INS13_ILi2ELi4ELi3EEES16_NST_INS5_IJS17_S1L_EEENS5_IJS1L_SC_EEEEEEENS4_39AutoVectorizingCopyWithAssumedAlignmentILi128EEENS4_14SM90_TMA_STOREES25_S27_S27_EEEvvEEEEvNT_6ParamsE)
        /*0044*/ 	.word	0x00000000
.L_29:


//--------------------- .nv.compat                --------------------------
	.section	.nv.compat,"",@"SHT_CUDA_COMPAT_INFO"
	.align	4
        /*0000*/ 	.byte	0x02, 0x09, 0x01, 0x00, 0x02, 0x02, 0x02, 0x00, 0x02, 0x05, 0x05, 0x00, 0x03, 0x07, 0x01, 0x01
        /*0010*/ 	.byte	0x02, 0x03, 0x01, 0x00, 0x02, 0x06, 0x01, 0x00, 0x04, 0x0b, 0x08, 0x00, 0x09, 0x00, 0x00, 0x00
        /*0020*/ 	.byte	0x00, 0x00, 0x00, 0x00


//--------------------- .nv.info._ZN7cutlass13device_kernelINS_4gemm6kernel13GemmUniversalIN4cute5tupleIJiiiiEEENS1_10collective13CollectiveMmaINS1_35MainloopSm100TmaUmmaWarpSpecializedILi16ELi2ELi4ENS5_IJNS4_1CILi2EEENSA_ILi1EEESC_EEEEENS5_IJNSA_ILi128EEENSA_ILi64EEENSA_ILi32EEEEEENS_10tfloat32_tENS5_IJlSC_lEEESJ_SK_NS4_8TiledMMAINS4_8MMA_AtomIJNS4_23SM100_MMA_TF32_2x1SM_SSISJ_SJ_fLi128ELi64ELNS4_4UMMA5MajorE0ELSP_0ELNSO_7ScaleInE0ELSQ_0EEEEEENS4_6LayoutINS5_IJSC_SC_SC_EEENS5_IJNSA_ILi0EEESV_SV_EEEEENS5_IJNS4_10UnderscoreESY_SY_EEEEENS4_18SM100_TMA_2SM_LOADENS4_14ComposedLayoutINS4_7SwizzleILi3ELi4ELi3EEENS4_18smem_ptr_flag_bitsILi32EEENST_INS5_IJNSA_ILi8EEESH_EEENS5_IJSH_SC_EEEEEEEvNS4_8identityES11_S1B_vS1C_EENS_8epilogue10collective18CollectiveEpilogueINS1E_23Sm100TmaWarpSpecializedILi3ELi2ELi16ELb1ELb0EEEJNS5_IJSG_SG_SH_EEENS5_IJNST_ISG_SC_EENST_INS5_IJNSA_ILi16EEESB_EEENS5_IJSC_SH_EEEEEEEESJ_SK_SJ_SK_NS1E_6fusion15FusionCallbacksIS1I_NS1Q_17LinearCombinationISJ_fSJ_fLNS_15FloatRoundStyleE2EEES1J_S1P_JEEENS4_5SM1004TMEM4LOAD26SM100_TMEM_LOAD_32dp32b16xENS4_13SM90_TMA_LOADENS12_INS13_ILi2ELi4ELi3EEES16_NST_INS5_IJS17_S1L_EEENS5_IJS1L_SC_EEEEEEENS4_39AutoVectorizingCopyWithAssumedAlignmentILi128EEENS4_14SM90_TMA_STOREES25_S27_S27_EEEvvEEEEvNT_6ParamsE --------------------------
	.section	.nv.info._ZN7cutlass13device_kernelINS_4gemm6kernel13GemmUniversalIN4cute5tupleIJiiiiEEENS1_10collective13CollectiveMmaINS1_35MainloopSm100TmaUmmaWarpSpecializedILi16ELi2ELi4ENS5_IJNS4_1CILi2EEENSA_ILi1EEESC_EEEEENS5_IJNSA_ILi128EEENSA_ILi64EEENSA_ILi32EEEEEENS_10tfloat32_tENS5_IJlSC_lEEESJ_SK_NS4_8TiledMMAINS4_8MMA_AtomIJNS4_23SM100_MMA_TF32_2x1SM_SSISJ_SJ_fLi128ELi64ELNS4_4UMMA5MajorE0ELSP_0ELNSO_7ScaleInE0ELSQ_0EEEEEENS4_6LayoutINS5_IJSC_SC_SC_EEENS5_IJNSA_ILi0EEESV_SV_EEEEENS5_IJNS4_10UnderscoreESY_SY_EEEEENS4_18SM100_TMA_2SM_LOADENS4_14ComposedLayoutINS4_7SwizzleILi3ELi4ELi3EEENS4_18smem_ptr_flag_bitsILi32EEENST_INS5_IJNSA_ILi8EEESH_EEENS5_IJSH_SC_EEEEEEEvNS4_8identityES11_S1B_vS1C_EENS_8epilogue10collective18CollectiveEpilogueINS1E_23Sm100TmaWarpSpecializedILi3ELi2ELi16ELb1ELb0EEEJNS5_IJSG_SG_SH_EEENS5_IJNST_ISG_SC_EENST_INS5_IJNSA_ILi16EEESB_EEENS5_IJSC_SH_EEEEEEEESJ_SK_SJ_SK_NS1E_6fusion15FusionCallbacksIS1I_NS1Q_17LinearCombinationISJ_fSJ_fLNS_15FloatRoundStyleE2EEES1J_S1P_JEEENS4_5SM1004TMEM4LOAD26SM100_TMEM_LOAD_32dp32b16xENS4_13SM90_TMA_LOADENS12_INS13_ILi2ELi4ELi3EEES16_NST_INS5_IJS17_S1L_EEENS5_IJS1L_SC_EEEEEEENS4_39AutoVectorizingCopyWithAssumedAlignmentILi128EEENS4_14SM90_TMA_STOREES25_S27_S27_EEEvvEEEEvNT_6ParamsE,"",@"SHT_CUDA_INFO"
	.sectionflags	@""
	.align	4


	//----- nvinfo : EIATTR_CUDA_API_VERSION
	.align		4
        /*0000*/ 	.byte	0x04, 0x37
        /*0002*/ 	.short	(.L_31 - .L_30)
.L_30:
        /*0004*/ 	.word	0x00000082


	//----- nvinfo : EIATTR_KPARAM_INFO
	.align		4
.L_31:
        /*0008*/ 	.byte	0x04, 0x17
        /*000a*/ 	.short	(.L_33 - .L_32)
.L_32:
        /*000c*/ 	.word	0x00000000
        /*0010*/ 	.short	0x0000
        /*0012*/ 	.short	0x0000
        /*0014*/ 	.byte	0x00, 0xf0, 0x01, 0x20


	//----- nvinfo : EIATTR_AT_ENTRY_FRAGMENTS
	.align		4
.L_33:
        /*0018*/ 	.byte	0x04, 0x4f
        /*001a*/ 	.short	(.L_35 - .L_34)


	//   ....[0]....
.L_34:
        /*001c*/ 	.word	0x00000007


	//----- nvinfo : EIATTR_RESERVED_SMEM_USED
	.align		4
.L_35:
        /*0020*/ 	.byte	0x01, 0x41
	.zero		2


	//----- nvinfo : EIATTR_SPARSE_MMA_MASK
	.align		4
        /*0024*/ 	.byte	0x03, 0x50
        /*0026*/ 	.short	0x0000


	//----- nvinfo : EIATTR_TCGEN05_2CTA_USED
	.align		4
        /*0028*/ 	.byte	0x01, 0x52
	.zero		2


	//----- nvinfo : EIATTR_MAXREG_COUNT
	.align		4
        /*002c*/ 	.byte	0x03, 0x1b
        /*002e*/ 	.short	0x00ff


	//----- nvinfo : EIATTR_NUM_BARRIERS
	.align		4
        /*0030*/ 	.byte	0x02, 0x4c
        /*0032*/ 	.byte	0x07
	.zero		1


	//----- nvinfo : EIATTR_EXTERNS
	.align		4
        /*0034*/ 	.byte	0x04, 0x0f
        /*0036*/ 	.short	(.L_37 - .L_36)


	//   ....[0]....
	.align		4
.L_36:
        /*0038*/ 	.word	index@(__assertfail)


	//----- nvinfo : EIATTR_MERCURY_ISA_VERSION
	.align		4
.L_37:
        /*003c*/ 	.byte	0x03, 0x5f
        /*003e*/ 	.short	0x0101


	//----- nvinfo : EIATTR_INT_WARP_WIDE_INSTR_OFFSETS
	.align		4
        /*0040*/ 	.byte	0x04, 0x31
        /*0042*/ 	.short	(.L_39 - .L_38)


	//   ....[0]....
.L_38:
        /*0044*/ 	.word	0x00000ea0


	//   ....[1]....
        /*0048*/ 	.word	0x00000f40


	//   ....[2]....
        /*004c*/ 	.word	0x000022a0


	//   ....[3]....
        /*0050*/ 	.word	0x00004830


	//   ....[4]....
        /*0054*/ 	.word	0x00004860


	//   ....[5]....
        /*0058*/ 	.word	0x000048b0


	//   ....[6]....
        /*005c*/ 	.word	0x00005190


	//   ....[7]....
        /*0060*/ 	.word	0x00005200


	//   ....[8]....
        /*0064*/ 	.word	0x00005300


	//   ....[9]....
        /*0068*/ 	.word	0x000054e0


	//   ....[10]....
        /*006c*/ 	.word	0x00005590


	//   ....[11]....
        /*0070*/ 	.word	0x000056b0


	//----- nvinfo : EIATTR_COOP_GROUP_MASK_REGIDS
	.align		4
.L_39:
        /*0074*/ 	.byte	0x04, 0x29
        /*0076*/ 	.short	(.L_41 - .L_40)


	//   ....[0]....
.L_40:
        /*0078*/ 	.word	0xffffffff


	//   ....[1]....
        /*007c*/ 	.word	0xffffffff


	//   ....[2]....
        /*0080*/ 	.word	0xffffffff


	//   ....[3]....
        /*0084*/ 	.word	0xffffffff


	//   ....[4]....
        /*0088*/ 	.word	0xffffffff


	//   ....[5]....
        /*008c*/ 	.word	0xffffffff


	//   ....[6]....
        /*0090*/ 	.word	0xffffffff


	//   ....[7]....
        /*0094*/ 	.word	0xffffffff


	//   ....[8]....
        /*0098*/ 	.word	0xffffffff


	//   ....[9]....
        /*009c*/ 	.word	0xffffffff


	//   ....[10]....
        /*00a0*/ 	.word	0xffffffff


	//   ....[11]....
        /*00a4*/ 	.word	0xffffffff


	//   ....[12]....
        /*00a8*/ 	.word	0xffffffff


	//   ....[13]....
        /*00ac*/ 	.word	0xffffffff


	//----- nvinfo : EIATTR_COOP_GROUP_INSTR_OFFSETS
	.align		4
.L_41:
        /*00b0*/ 	.byte	0x04, 0x28
        /*00b2*/ 	.short	(.L_43 - .L_42)


	//   ....[0]....
.L_42:
        /*00b4*/ 	.word	0x000000c0


	//   ....[1]....
        /*00b8*/ 	.word	0x00000500


	//   ....[2]....
        /*00bc*/ 	.word	0x00000830


	//   ....[3]....
        /*00c0*/ 	.word	0x000009a0


	//   ....[4]....
        /*00c4*/ 	.word	0x00000a90


	//   ....[5]....
        /*00c8*/ 	.word	0x00000bf0


	//   ....[6]....
        /*00cc*/ 	.word	0x00000d80


	//   ....[7]....
        /*00d0*/ 	.word	0x00000fc0


	//   ....[8]....
        /*00d4*/ 	.word	0x00002180


	//   ....[9]....
        /*00d8*/ 	.word	0x00003620


	//   ....[10]....
        /*00dc*/ 	.word	0x00003af0


	//   ....[11]....
        /*00e0*/ 	.word	0x00003b20


	//   ....[12]....
        /*00e4*/ 	.word	0x00004740


	//   ....[13]....
        /*00e8*/ 	.word	0x00004950


	//----- nvinfo : EIATTR_VRC_CTA_INIT_COUNT
	.align		4
.L_43:
        /*00ec*/ 	.byte	0x02, 0x4a
        /*00ee*/ 	.byte	0x80
	.zero		1


	//----- nvinfo : EIATTR_SYSCALL_OFFSETS
	.align		4
        /*00f0*/ 	.byte	0x04, 0x46
        /*00f2*/ 	.short	(.L_45 - .L_44)


	//   ....[0]....
.L_44:
        /*00f4*/ 	.word	0x00006290


	//   ....[1]....
        /*00f8*/ 	.word	0x00006380


	//   ....[2]....
        /*00fc*/ 	.word	0x00006bc0


	//   ....[3]....
        /*0100*/ 	.word	0x000075d0


	//----- nvinfo : EIATTR_MBARRIER_INSTR_OFFSETS
	.align		4
.L_45:
        /*0104*/ 	.byte	0x04, 0x39
        /*0106*/ 	.short	(.L_47 - .L_46)


	//   ....[0]....
.L_46:
        /*0108*/ 	.word	0x00000610
        /*010c*/ 	.word	0x000000ff
        /*0110*/ 	.word	0x00000000
        /*0114*/ 	.short	0x0100
        /*0116*/ 	.byte	0x08
	.zero		1


	//   ....[1]....
        /*0118*/ 	.word	0x00000620
        /*011c*/ 	.word	0x000000ff
        /*0120*/ 	.word	0x00000080
        /*0124*/ 	.short	0x0100
        /*0126*/ 	.byte	0x08
	.zero		1


	//   ....[2]....
        /*0128*/ 	.word	0x00000630
        /*012c*/ 	.word	0x000000ff
        /*0130*/ 	.word	0x00000008
        /*0134*/ 	.short	0x0100
        /*0136*/ 	.byte	0x08
	.zero		1


	//   ....[3]....
        /*0138*/ 	.word	0x00000640
        /*013c*/ 	.word	0x000000ff
        /*0140*/ 	.word	0x00000088
        /*0144*/ 	.short	0x0100
        /*0146*/ 	.byte	0x08
	.zero		1


	//   ....[4]....
        /*0148*/ 	.word	0x00000650
        /*014c*/ 	.word	0x000000ff
        /*0150*/ 	.word	0x00000010
        /*0154*/ 	.short	0x0100
        /*0156*/ 	.byte	0x08
	.zero		1


	//   ....[5]....
        /*0158*/ 	.word	0x00000660
        /*015c*/ 	.word	0x000000ff
        /*0160*/ 	.word	0x00000090
        /*0164*/ 	.short	0x0100
        /*0166*/ 	.byte	0x08
	.zero		1


	//   ....[6]....
        /*0168*/ 	.word	0x00000670
        /*016c*/ 	.word	0x000000ff
        /*0170*/ 	.word	0x00000018
        /*0174*/ 	.short	0x0100
        /*0176*/ 	.byte	0x08
	.zero		1


	//   ....[7]....
        /*0178*/ 	.word	0x00000680
        /*017c*/ 	.word	0x000000ff
        /*0180*/ 	.word	0x00000098
        /*0184*/ 	.short	0x0100
        /*0186*/ 	.byte	0x08
	.zero		1


	//   ....[8]....
        /*0188*/ 	.word	0x00000690
        /*018c*/ 	.word	0x000000ff
        /*0190*/ 	.word	0x00000020
        /*0194*/ 	.short	0x0100
        /*0196*/ 	.byte	0x08
	.zero		1


	//   ....[9]....
        /*0198*/ 	.word	0x000006a0
        /*019c*/ 	.word	0x000000ff
        /*01a0*/ 	.word	0x000000a0
        /*01a4*/ 	.short	0x0100
        /*01a6*/ 	.byte	0x08
	.zero		1


	//   ....[10]....
        /*01a8*/ 	.word	0x000006b0
        /*01ac*/ 	.word	0x000000ff
        /*01b0*/ 	.word	0x00000028
        /*01b4*/ 	.short	0x0100
        /*01b6*/ 	.byte	0x08
	.zero		1


	//   ....[11]....
        /*01b8*/ 	.word	0x000006c0
        /*01bc*/ 	.word	0x000000ff
        /*01c0*/ 	.word	0x000000a8
        /*01c4*/ 	.short	0x0100
        /*01c6*/ 	.byte	0x08
	.zero		1


	//   ....[12]....
        /*01c8*/ 	.word	0x000006d0
        /*01cc*/ 	.word	0x000000ff
        /*01d0*/ 	.word	0x00000030
        /*01d4*/ 	.short	0x0100
        /*01d6*/ 	.byte	0x08
	.zero		1


	//   ....[13]....
        /*01d8*/ 	.word	0x000006e0
        /*01dc*/ 	.word	0x000000ff
        /*01e0*/ 	.word	0x000000b0
        /*01e4*/ 	.short	0x0100
        /*01e6*/ 	.byte	0x08
	.zero		1


	//   ....[14]....
        /*01e8*/ 	.word	0x000006f0
        /*01ec*/ 	.word	0x000000ff
        /*01f0*/ 	.word	0x00000038
        /*01f4*/ 	.short	0x0100
        /*01f6*/ 	.byte	0x08
	.zero		1


	//   ....[15]....
        /*01f8*/ 	.word	0x00000700
        /*01fc*/ 	.word	0x000000ff
        /*0200*/ 	.word	0x000000b8
        /*0204*/ 	.short	0x0100
        /*0206*/ 	.byte	0x08
	.zero		1


	//   ....[16]....
        /*0208*/ 	.word	0x00000710
        /*020c*/ 	.word	0x000000ff
        /*0210*/ 	.word	0x00000040
        /*0214*/ 	.short	0x0100
        /*0216*/ 	.byte	0x08
	.zero		1


	//   ....[17]....
        /*0218*/ 	.word	0x00000720
        /*021c*/ 	.word	0x000000ff
        /*0220*/ 	.word	0x000000c0
        /*0224*/ 	.short	0x0100
        /*0226*/ 	.byte	0x08
	.zero		1


	//   ....[18]....
        /*0228*/ 	.word	0x00000730
        /*022c*/ 	.word	0x000000ff
        /*0230*/ 	.word	0x00000048
        /*0234*/ 	.short	0x0100
        /*0236*/ 	.byte	0x08
	.zero		1


	//   ....[19]....
        /*0238*/ 	.word	0x00000740
        /*023c*/ 	.word	0x000000ff
        /*0240*/ 	.word	0x000000c8
        /*0244*/ 	.short	0x0100
        /*0246*/ 	.byte	0x08
	.zero		1


	//   ....[20]....
        /*0248*/ 	.word	0x00000750
        /*024c*/ 	.word	0x000000ff
        /*0250*/ 	.word	0x00000050
        /*0254*/ 	.short	0x0100
        /*0256*/ 	.byte	0x08
	.zero		1


	//   ....[21]....
        /*0258*/ 	.word	0x00000760
        /*025c*/ 	.word	0x000000ff
        /*0260*/ 	.word	0x000000d0
        /*0264*/ 	.short	0x0100
        /*0266*/ 	.byte	0x08
	.zero		1


	//   ....[22]....
        /*0268*/ 	.word	0x00000770
        /*026c*/ 	.word	0x000000ff
        /*0270*/ 	.word	0x00000058
        /*0274*/ 	.short	0x0100
        /*0276*/ 	.byte	0x08
	.zero		1


	//   ....[23]....
        /*0278*/ 	.word	0x00000780
        /*027c*/ 	.word	0x000000ff
        /*0280*/ 	.word	0x000000d8
        /*0284*/ 	.short	0x0100
        /*0286*/ 	.byte	0x08
	.zero		1


	//   ....[24]....
        /*0288*/ 	.word	0x00000790
        /*028c*/ 	.word	0x000000ff
        /*0290*/ 	.word	0x00000060
        /*0294*/ 	.short	0x0100
        /*0296*/ 	.byte	0x08
	.zero		1


	//   ....[25]....
        /*0298*/ 	.word	0x000007a0
        /*029c*/ 	.word	0x000000ff
        /*02a0*/ 	.word	0x000000e0
        /*02a4*/ 	.short	0x0100
        /*02a6*/ 	.byte	0x08
	.zero		1


	//   ....[26]....
        /*02a8*/ 	.word	0x000007b0
        /*02ac*/ 	.word	0x000000ff
        /*02b0*/ 	.word	0x00000068
        /*02b4*/ 	.short	0x0100
        /*02b6*/ 	.byte	0x08
	.zero		1


	//   ....[27]....
        /*02b8*/ 	.word	0x000007c0
        /*02bc*/ 	.word	0x000000ff
        /*02c0*/ 	.word	0x000000e8
        /*02c4*/ 	.short	0x0100
        /*02c6*/ 	.byte	0x08
	.zero		1


	//   ....[28]....
        /*02c8*/ 	.word	0x000007d0
        /*02cc*/ 	.word	0x000000ff
        /*02d0*/ 	.word	0x00000070
        /*02d4*/ 	.short	0x0100
        /*02d6*/ 	.byte	0x08
	.zero		1


	//   ....[29]....
        /*02d8*/ 	.word	0x000007e0
        /*02dc*/ 	.word	0x000000ff
        /*02e0*/ 	.word	0x000000f0
        /*02e4*/ 	.short	0x0100
        /*02e6*/ 	.byte	0x08
	.zero		1


	//   ....[30]....
        /*02e8*/ 	.word	0x000007f0
        /*02ec*/ 	.word	0x000000ff
        /*02f0*/ 	.word	0x00000078
        /*02f4*/ 	.short	0x0100
        /*02f6*/ 	.byte	0x08
	.zero		1


	//   ....[31]....
        /*02f8*/ 	.word	0x00000800
        /*02fc*/ 	.word	0x000000ff
        /*0300*/ 	.word	0x000000f8
        /*0304*/ 	.short	0x0100
        /*0306*/ 	.byte	0x08
	.zero		1


	//   ....[32]....
        /*0308*/ 	.word	0x00000930
        /*030c*/ 	.word	0x000000ff
        /*0310*/ 	.word	0x00000100
        /*0314*/ 	.short	0x0100
        /*0316*/ 	.byte	0x09
	.zero		1


	//   ....[33]....
        /*0318*/ 	.word	0x00000940
        /*031c*/ 	.word	0x000000ff
        /*0320*/ 	.word	0x00000118
        /*0324*/ 	.short	0x0100
        /*0326*/ 	.byte	0x09
	.zero		1


	//   ....[34]....
        /*0328*/ 	.word	0x00000950
        /*032c*/ 	.word	0x000000ff
        /*0330*/ 	.word	0x00000108
        /*0334*/ 	.short	0x0100
        /*0336*/ 	.byte	0x09
	.zero		1


	//   ....[35]....
        /*0338*/ 	.word	0x00000960
        /*033c*/ 	.word	0x000000ff
        /*0340*/ 	.word	0x00000120
        /*0344*/ 	.short	0x0100
        /*0346*/ 	.byte	0x09
	.zero		1


	//   ....[36]....
        /*0348*/ 	.word	0x00000970
        /*034c*/ 	.word	0x000000ff
        /*0350*/ 	.word	0x00000110
        /*0354*/ 	.short	0x0100
        /*0356*/ 	.byte	0x09
	.zero		1


	//   ....[37]....
        /*0358*/ 	.word	0x00000980
        /*035c*/ 	.word	0x000000ff
        /*0360*/ 	.word	0x00000128
        /*0364*/ 	.short	0x0100
        /*0366*/ 	.byte	0x09
	.zero		1


	//   ....[38]....
        /*0368*/ 	.word	0x00000a60
        /*036c*/ 	.word	0x000000ff
        /*0370*/ 	.word	0x00000130
        /*0374*/ 	.short	0x0100
        /*0376*/ 	.byte	0x08
	.zero		1


	//   ....[39]....
        /*0378*/ 	.word	0x00000a70
        /*037c*/ 	.word	0x000000ff
        /*0380*/ 	.word	0x00000138
        /*0384*/ 	.short	0x0100
        /*0386*/ 	.byte	0x08
	.zero		1


	//   ....[40]....
        /*0388*/ 	.word	0x00000ba0
        /*038c*/ 	.word	0x000000ff
        /*0390*/ 	.word	0x00000140
        /*0394*/ 	.short	0x0100
        /*0396*/ 	.byte	0x08
	.zero		1


	//   ....[41]....
        /*0398*/ 	.word	0x00000bb0
        /*039c*/ 	.word	0x000000ff
        /*03a0*/ 	.word	0x00000150
        /*03a4*/ 	.short	0x0100
        /*03a6*/ 	.byte	0x08
	.zero		1


	//   ....[42]....
        /*03a8*/ 	.word	0x00000bc0
        /*03ac*/ 	.word	0x000000ff
        /*03b0*/ 	.word	0x00000148
        /*03b4*/ 	.short	0x0100
        /*03b6*/ 	.byte	0x08
	.zero		1


	//   ....[43]....
        /*03b8*/ 	.word	0x00000bd0
        /*03bc*/ 	.word	0x000000ff
        /*03c0*/ 	.word	0x00000158
        /*03c4*/ 	.short	0x0100
        /*03c6*/ 	.byte	0x08
	.zero		1


	//   ....[44]....
        /*03c8*/ 	.word	0x00000cf0
        /*03cc*/ 	.word	0x000000ff
        /*03d0*/ 	.word	0x00000160
        /*03d4*/ 	.short	0x0100
        /*03d6*/ 	.byte	0x09
	.zero		1


	//   ....[45]....
        /*03d8*/ 	.word	0x00000d00
        /*03dc*/ 	.word	0x000000ff
        /*03e0*/ 	.word	0x00000180
        /*03e4*/ 	.short	0x0100
        /*03e6*/ 	.byte	0x09
	.zero		1


	//   ....[46]....
        /*03e8*/ 	.word	0x00000d10
        /*03ec*/ 	.word	0x000000ff
        /*03f0*/ 	.word	0x00000168
        /*03f4*/ 	.short	0x0100
        /*03f6*/ 	.byte	0x09
	.zero		1


	//   ....[47]....
        /*03f8*/ 	.word	0x00000d20
        /*03fc*/ 	.word	0x000000ff
        /*0400*/ 	.word	0x00000188
        /*0404*/ 	.short	0x0100
        /*0406*/ 	.byte	0x09
	.zero		1


	//   ....[48]....
        /*0408*/ 	.word	0x00000d30
        /*040c*/ 	.word	0x000000ff
        /*0410*/ 	.word	0x00000170
        /*0414*/ 	.short	0x0100
        /*0416*/ 	.byte	0x09
	.zero		1


	//   ....[49]....
        /*0418*/ 	.word	0x00000d40
        /*041c*/ 	.word	0x000000ff
        /*0420*/ 	.word	0x00000190
        /*0424*/ 	.short	0x0100
        /*0426*/ 	.byte	0x09
	.zero		1


	//   ....[50]....
        /*0428*/ 	.word	0x00000d50
        /*042c*/ 	.word	0x000000ff
        /*0430*/ 	.word	0x00000178
        /*0434*/ 	.short	0x0100
        /*0436*/ 	.byte	0x09
	.zero		1


	//   ....[51]....
        /*0438*/ 	.word	0x00000d60
        /*043c*/ 	.word	0x000000ff
        /*0440*/ 	.word	0x00000198
        /*0444*/ 	.short	0x0100
        /*0446*/ 	.byte	0x09
	.zero		1


	//   ....[52]....
        /*0448*/ 	.word	0x00000e50
        /*044c*/ 	.word	0x000000ff
        /*0450*/ 	.word	0x000001a0
        /*0454*/ 	.short	0x0100
        /*0456*/ 	.byte	0x08
	.zero		1


	//   ....[53]....
        /*0458*/ 	.word	0x00000e60
        /*045c*/ 	.word	0x000000ff
        /*0460*/ 	.word	0x000001b0
        /*0464*/ 	.short	0x0100
        /*0466*/ 	.byte	0x08
	.zero		1


	//   ....[54]....
        /*0468*/ 	.word	0x00000e70
        /*046c*/ 	.word	0x000000ff
        /*0470*/ 	.word	0x000001a8
        /*0474*/ 	.short	0x0100
        /*0476*/ 	.byte	0x08
	.zero		1


	//   ....[55]....
        /*0478*/ 	.word	0x00000e80
        /*047c*/ 	.word	0x000000ff
        /*0480*/ 	.word	0x000001b8
        /*0484*/ 	.short	0x0100
        /*0486*/ 	.byte	0x08
	.zero		1


	//   ....[56]....
        /*0488*/ 	.word	0x00000f70
        /*048c*/ 	.word	0x000000ff
        /*0490*/ 	.word	0x000001c0
        /*0494*/ 	.short	0x0100
        /*0496*/ 	.byte	0x07
	.zero		1


	//   ....[57]....
        /*0498*/ 	.word	0x00001980
        /*049c*/ 	.word	0x00000002
        /*04a0*/ 	.word	0x000001b0
        /*04a4*/ 	.short	0x010a
        /*04a6*/ 	.byte	0xff
	.zero		1


	//   ....[58]....
        /*04a8*/ 	.word	0x000019b0
        /*04ac*/ 	.word	0x00000002
        /*04b0*/ 	.word	0x000001a0
        /*04b4*/ 	.short	0x0101
        /*04b6*/ 	.byte	0xff
	.zero		1


	//   ....[59]....
        /*04b8*/ 	.word	0x00001a80
        /*04bc*/ 	.word	0x000000ff
        /*04c0*/ 	.word	0x00000080
        /*04c4*/ 	.short	0x010a
        /*04c6*/ 	.byte	0x08
	.zero		1


	//   ....[60]....
        /*04c8*/ 	.word	0x00001b80
        /*04cc*/ 	.word	0x000000ff
        /*04d0*/ 	.word	0x00000080
        /*04d4*/ 	.short	0x010a
        /*04d6*/ 	.byte	0x21
	.zero		1


	//   ....[61]....
        /*04d8*/ 	.word	0x00001d30
        /*04dc*/ 	.word	0x000000ff
        /*04e0*/ 	.word	0x00000080
        /*04e4*/ 	.short	0x010a
        /*04e6*/ 	.byte	0x08
	.zero		1


	//   ....[62]....
        /*04e8*/ 	.word	0x00001e30
        /*04ec*/ 	.word	0x000000ff
        /*04f0*/ 	.word	0x00000138
        /*04f4*/ 	.short	0x0101
        /*04f6*/ 	.byte	0x06
	.zero		1


	//   ....[63]....
        /*04f8*/ 	.word	0x00001e50
        /*04fc*/ 	.word	0x000000ff
        /*0500*/ 	.word	0x00000080
        /*0504*/ 	.short	0x010a
        /*0506*/ 	.byte	0x08
	.zero		1


	//   ....[64]....
        /*0508*/ 	.word	0x00001ed0
        /*050c*/ 	.word	0x000000ff
        /*0510*/ 	.word	0x00000080
        /*0514*/ 	.short	0x010a
        /*0516*/ 	.byte	0x11
	.zero		1


	//   ....[65]....
        /*0518*/ 	.word	0x00002060
        /*051c*/ 	.word	0x000000ff
        /*0520*/ 	.word	0x00000080
        /*0524*/ 	.short	0x010a
        /*0526*/ 	.byte	0x08
	.zero		1


	//   ....[66]....
        /*0528*/ 	.word	0x000021b0
        /*052c*/ 	.word	0x00000002
        /*0530*/ 	.word	0x00000140
        /*0534*/ 	.short	0x010a
        /*0536*/ 	.byte	0xff
	.zero		1


	//   ....[67]....
        /*0538*/ 	.word	0x00002270
        /*053c*/ 	.word	0x00000002
        /*0540*/ 	.word	0x00000000
        /*0544*/ 	.short	0x0101
        /*0546*/ 	.byte	0xff
	.zero		1


	//   ....[68]....
        /*0548*/ 	.word	0x000027d0
        /*054c*/ 	.word	0x000000ff
        /*0550*/ 	.word	0x00000000
        /*0554*/ 	.short	0x010a
        /*0556*/ 	.byte	0x04
	.zero		1


	//   ....[69]....
        /*0558*/ 	.word	0x00002860
        /*055c*/ 	.word	0x000000ff
        /*0560*/ 	.word	0x00000000
        /*0564*/ 	.short	0x010a
        /*0566*/ 	.byte	0x04
	.zero		1


	//   ....[70]....
        /*0568*/ 	.word	0x000028f0
        /*056c*/ 	.word	0x000000ff
        /*0570*/ 	.word	0x00000000
        /*0574*/ 	.short	0x010a
        /*0576*/ 	.byte	0x04
	.zero		1


	//   ....[71]....
        /*0578*/ 	.word	0x00002980
        /*057c*/ 	.word	0x000000ff
        /*0580*/ 	.word	0x00000000
        /*0584*/ 	.short	0x010a
        /*0586*/ 	.byte	0x04
	.zero		1


	//   ....[72]....
        /*0588*/ 	.word	0x00002a10
        /*058c*/ 	.word	0x000000ff
        /*0590*/ 	.word	0x00000000
        /*0594*/ 	.short	0x010a
        /*0596*/ 	.byte	0x04
	.zero		1


	//   ....[73]....
        /*0598*/ 	.word	0x00002aa0
        /*059c*/ 	.word	0x000000ff
        /*05a0*/ 	.word	0x00000000
        /*05a4*/ 	.short	0x010a
        /*05a6*/ 	.byte	0x04
	.zero		1


	//   ....[74]....
        /*05a8*/ 	.word	0x00002b30
        /*05ac*/ 	.word	0x000000ff
        /*05b0*/ 	.word	0x00000000
        /*05b4*/ 	.short	0x010a
        /*05b6*/ 	.byte	0x04
	.zero		1


	//   ....[75]....
        /*05b8*/ 	.word	0x00002bc0
        /*05bc*/ 	.word	0x000000ff
        /*05c0*/ 	.word	0x00000000
        /*05c4*/ 	.short	0x010a
        /*05c6*/ 	.byte	0x04
	.zero		1


	//   ....[76]....
        /*05c8*/ 	.word	0x00002c50
        /*05cc*/ 	.word	0x000000ff
        /*05d0*/ 	.word	0x00000000
        /*05d4*/ 	.short	0x010a
        /*05d6*/ 	.byte	0x04
	.zero		1


	//   ....[77]....
        /*05d8*/ 	.word	0x00002ce0
        /*05dc*/ 	.word	0x000000ff
        /*05e0*/ 	.word	0x00000000
        /*05e4*/ 	.short	0x010a
        /*05e6*/ 	.byte	0x04
	.zero		1


	//   ....[78]....
        /*05e8*/ 	.word	0x00002d70
        /*05ec*/ 	.word	0x000000ff
        /*05f0*/ 	.word	0x00000000
        /*05f4*/ 	.short	0x010a
        /*05f6*/ 	.byte	0x04
	.zero		1


	//   ....[79]....
        /*05f8*/ 	.word	0x00002e00
        /*05fc*/ 	.word	0x000000ff
        /*0600*/ 	.word	0x00000000
        /*0604*/ 	.short	0x010a
        /*0606*/ 	.byte	0x04
	.zero		1


	//   ....[80]....
        /*0608*/ 	.word	0x00002e90
        /*060c*/ 	.word	0x000000ff
        /*0610*/ 	.word	0x00000000
        /*0614*/ 	.short	0x010a
        /*0616*/ 	.byte	0x04
	.zero		1


	//   ....[81]....
        /*0618*/ 	.word	0x00002f20
        /*061c*/ 	.word	0x000000ff
        /*0620*/ 	.word	0x00000000
        /*0624*/ 	.short	0x010a
        /*0626*/ 	.byte	0x04
	.zero		1


	//   ....[82]....
        /*0628*/ 	.word	0x00002fb0
        /*062c*/ 	.word	0x000000ff
        /*0630*/ 	.word	0x00000000
        /*0634*/ 	.short	0x010a
        /*0636*/ 	.byte	0x04
	.zero		1


	//   ....[83]....
        /*0638*/ 	.word	0x00003050
        /*063c*/ 	.word	0x00000000
        /*0640*/ 	.word	0x00000000
        /*0644*/ 	.short	0x010a
        /*0646*/ 	.byte	0xff
	.zero		1


	//   ....[84]....
        /*0648*/ 	.word	0x00003180
        /*064c*/ 	.word	0x00000000
        /*0650*/ 	.word	0x000001a0
        /*0654*/ 	.short	0x010a
        /*0656*/ 	.byte	0xff
	.zero		1


	//   ....[85]....
        /*0658*/ 	.word	0x000031f0
        /*065c*/ 	.word	0x00000000
        /*0660*/ 	.word	0x00000000
        /*0664*/ 	.short	0x0101
        /*0666*/ 	.byte	0xff
	.zero		1


	//   ....[86]....
        /*0668*/ 	.word	0x00003210
        /*066c*/ 	.word	0x000000ff
        /*0670*/ 	.word	0x00000150
        /*0674*/ 	.short	0x010a
        /*0676*/ 	.byte	0x05
	.zero		1


	//   ....[87]....
        /*0678*/ 	.word	0x00003330
        /*067c*/ 	.word	0x00000000
        /*0680*/ 	.word	0x00000140
        /*0684*/ 	.short	0x010a
        /*0686*/ 	.byte	0xff
	.zero		1


	//   ....[88]....
        /*0688*/ 	.word	0x00003430
        /*068c*/ 	.word	0x00000000
        /*0690*/ 	.word	0x00000000
        /*0694*/ 	.short	0x0101
        /*0696*/ 	.byte	0xff
	.zero		1


	//   ....[89]....
        /*0698*/ 	.word	0x000034c0
        /*069c*/ 	.word	0x000000ff
        /*06a0*/ 	.word	0x00000150
        /*06a4*/ 	.short	0x0106
        /*06a6*/ 	.byte	0x05
	.zero		1


	//   ....[90]....
        /*06a8*/ 	.word	0x000034e0
        /*06ac*/ 	.word	0x000000ff
        /*06b0*/ 	.word	0x00000150
        /*06b4*/ 	.short	0x010a
        /*06b6*/ 	.byte	0x05
	.zero		1


	//   ....[91]....
        /*06b8*/ 	.word	0x00003570
        /*06bc*/ 	.word	0x000000ff
        /*06c0*/ 	.word	0x00000150
        /*06c4*/ 	.short	0x0106
        /*06c6*/ 	.byte	0x04
	.zero		1


	//   ....[92]....
        /*06c8*/ 	.word	0x000035b0
        /*06cc*/ 	.word	0x00000000
        /*06d0*/ 	.word	0x00000150
        /*06d4*/ 	.short	0x010a
        /*06d6*/ 	.byte	0xff
	.zero		1


	//   ....[93]....
        /*06d8*/ 	.word	0x000037f0
        /*06dc*/ 	.word	0x000000ff
        /*06e0*/ 	.word	0x00000008
        /*06e4*/ 	.short	0x010a
        /*06e6*/ 	.byte	0x06
	.zero		1


	//   ....[94]....
        /*06e8*/ 	.word	0x00003810
        /*06ec*/ 	.word	0x000000ff
        /*06f0*/ 	.word	0x00000008
        /*06f4*/ 	.short	0x010a
        /*06f6*/ 	.byte	0x06
	.zero		1


	//   ....[95]....
        /*06f8*/ 	.word	0x000039a0
        /*06fc*/ 	.word	0x000000ff
        /*0700*/ 	.word	0x00000008
        /*0704*/ 	.short	0x010a
        /*0706*/ 	.byte	0x06
	.zero		1


	//   ....[96]....
        /*0708*/ 	.word	0x000039c0
        /*070c*/ 	.word	0x000000ff
        /*0710*/ 	.word	0x00000008
        /*0714*/ 	.short	0x010a
        /*0716*/ 	.byte	0x06
	.zero		1


	//   ....[97]....
        /*0718*/ 	.word	0x00003a80
        /*071c*/ 	.word	0x000000ff
        /*0720*/ 	.word	0x00000000
        /*0724*/ 	.short	0x0101
        /*0726*/ 	.byte	0x07
	.zero		1


	//   ....[98]....
        /*0728*/ 	.word	0x00003dc0
        /*072c*/ 	.word	0x00000000
        /*0730*/ 	.word	0x00000140
        /*0734*/ 	.short	0x010a
        /*0736*/ 	.byte	0xff
	.zero		1


	//   ....[99]....
        /*0738*/ 	.word	0x00003e80
        /*073c*/ 	.word	0x00000000
        /*0740*/ 	.word	0x00000000
        /*0744*/ 	.short	0x0101
        /*0746*/ 	.byte	0xff
	.zero		1


	//   ....[100]....
        /*0748*/ 	.word	0x00003f40
        /*074c*/ 	.word	0x000000ff
        /*0750*/ 	.word	0x00000000
        /*0754*/ 	.short	0x010a
        /*0756*/ 	.byte	0x08
	.zero		1


	//   ....[101]....
        /*0758*/ 	.word	0x00003f50
        /*075c*/ 	.word	0x000000ff
        /*0760*/ 	.word	0x00000180
        /*0764*/ 	.short	0x010a
        /*0766*/ 	.byte	0x09
	.zero		1


	//   ....[102]....
        /*0768*/ 	.word	0x00004000
        /*076c*/ 	.word	0x000000ff
        /*0770*/ 	.word	0x00000000
        /*0774*/ 	.short	0x010a
        /*0776*/ 	.byte	0x08
	.zero		1


	//   ....[103]....
        /*0778*/ 	.word	0x00004130
        /*077c*/ 	.word	0x000000ff
        /*0780*/ 	.word	0x00000000
        /*0784*/ 	.short	0x010a
        /*0786*/ 	.byte	0x1e
	.zero		1


	//   ....[104]....
        /*0788*/ 	.word	0x00004430
        /*078c*/ 	.word	0x000000ff
        /*0790*/ 	.word	0x00000000
        /*0794*/ 	.short	0x010a
        /*0796*/ 	.byte	0x08
	.zero		1


	//   ....[105]....
        /*0798*/ 	.word	0x000044c0
        /*079c*/ 	.word	0x000000ff
        /*07a0*/ 	.word	0x00000000
        /*07a4*/ 	.short	0x010a
        /*07a6*/ 	.byte	0x08
	.zero		1


	//   ....[106]....
        /*07a8*/ 	.word	0x00004550
        /*07ac*/ 	.word	0x000000ff
        /*07b0*/ 	.word	0x00000000
        /*07b4*/ 	.short	0x010a
        /*07b6*/ 	.byte	0x08
	.zero		1


	//   ....[107]....
        /*07b8*/ 	.word	0x000045f0
        /*07bc*/ 	.word	0x00000000
        /*07c0*/ 	.word	0x00000000
        /*07c4*/ 	.short	0x010a
        /*07c6*/ 	.byte	0xff
	.zero		1


	//   ....[108]....
        /*07c8*/ 	.word	0x00004630
        /*07cc*/ 	.word	0x00000000
        /*07d0*/ 	.word	0x00000000
        /*07d4*/ 	.short	0x010a
        /*07d6*/ 	.byte	0xff
	.zero		1


	//   ....[109]....
        /*07d8*/ 	.word	0x000046a0
        /*07dc*/ 	.word	0x000000ff
        /*07e0*/ 	.word	0x00000000
        /*07e4*/ 	.short	0x0101
        /*07e6*/ 	.byte	0x05
	.zero		1


	//   ....[110]....
        /*07e8*/ 	.word	0x000046e0
        /*07ec*/ 	.word	0x000000ff
        /*07f0*/ 	.word	0x000001c0
        /*07f4*/ 	.short	0x010a
        /*07f6*/ 	.byte	0x07
	.zero		1


	//   ....[111]....
        /*07f8*/ 	.word	0x00004730
        /*07fc*/ 	.word	0x000000ff
        /*0800*/ 	.word	0x00000000
        /*0804*/ 	.short	0x0101
        /*0806*/ 	.byte	0x05
	.zero		1


	//   ....[112]....
        /*0808*/ 	.word	0x00004b30
        /*080c*/ 	.word	0x00000000
        /*0810*/ 	.word	0x00000140
        /*0814*/ 	.short	0x010a
        /*0816*/ 	.byte	0xff
	.zero		1


	//   ....[113]....
        /*0818*/ 	.word	0x00004bf0
        /*081c*/ 	.word	0x00000000
        /*0820*/ 	.word	0x00000000
        /*0824*/ 	.short	0x0101
        /*0826*/ 	.byte	0xff
	.zero		1


	//   ....[114]....
        /*0828*/ 	.word	0x00004f10
        /*082c*/ 	.word	0x000000ff
        /*0830*/ 	.word	0x00000138
        /*0834*/ 	.short	0x010a
        /*0836*/ 	.byte	0x07
	.zero		1


	//   ....[115]....
        /*0838*/ 	.word	0x00005130
        /*083c*/ 	.word	0x000000ff
        /*0840*/ 	.word	0x00000118
        /*0844*/ 	.short	0x010a
        /*0846*/ 	.byte	0x0f
	.zero		1


	//   ....[116]....
        /*0848*/ 	.word	0x000053b0
        /*084c*/ 	.word	0x000000ff
        /*0850*/ 	.word	0x00000100
        /*0854*/ 	.short	0x010b
        /*0856*/ 	.byte	0x0f
	.zero		1


	//   ....[117]....
        /*0858*/ 	.word	0x00005420
        /*085c*/ 	.word	0x000000ff
        /*0860*/ 	.word	0x00000000
        /*0864*/ 	.short	0x0101
        /*0866*/ 	.byte	0x10
	.zero		1


	//   ....[118]....
        /*0868*/ 	.word	0x00005430
        /*086c*/ 	.word	0x000000ff
        /*0870*/ 	.word	0x00000118
        /*0874*/ 	.short	0x010a
        /*0876*/ 	.byte	0x0d
	.zero		1


	//   ....[119]....
        /*0878*/ 	.word	0x000056e0
        /*087c*/ 	.word	0x000000ff
        /*0880*/ 	.word	0x00000100
        /*0884*/ 	.short	0x010b
        /*0886*/ 	.byte	0x0d
	.zero		1


	//   ....[120]....
        /*0888*/ 	.word	0x00005750
        /*088c*/ 	.word	0x000000ff
        /*0890*/ 	.word	0x00000000
        /*0894*/ 	.short	0x0101
        /*0896*/ 	.byte	0x0f
	.zero		1


	//   ....[121]....
        /*0898*/ 	.word	0x000057a0
        /*089c*/ 	.word	0x000000ff
        /*08a0*/ 	.word	0x00000000
        /*08a4*/ 	.short	0x010a
        /*08a6*/ 	.byte	0x04
	.zero		1


	//   ....[122]....
        /*08a8*/ 	.word	0x00005830
        /*08ac*/ 	.word	0x000000ff
        /*08b0*/ 	.word	0x00000000
        /*08b4*/ 	.short	0x010a
        /*08b6*/ 	.byte	0x04
	.zero		1


	//   ....[123]....
        /*08b8*/ 	.word	0x000058d0
        /*08bc*/ 	.word	0x00000000
        /*08c0*/ 	.word	0x00000000
        /*08c4*/ 	.short	0x010a
        /*08c6*/ 	.byte	0xff
	.zero		1


	//   ....[124]....
        /*08c8*/ 	.word	0x00005c60
        /*08cc*/ 	.word	0x00000000
        /*08d0*/ 	.word	0x00000140
        /*08d4*/ 	.short	0x010a
        /*08d6*/ 	.byte	0xff
	.zero		1


	//   ....[125]....
        /*08d8*/ 	.word	0x00005d70
        /*08dc*/ 	.word	0x00000000
        /*08e0*/ 	.word	0x00000000
        /*08e4*/ 	.short	0x0101
        /*08e6*/ 	.byte	0xff
	.zero		1


	//   ....[126]....
        /*08e8*/ 	.word	0x00006810
        /*08ec*/ 	.word	0x00000000
        /*08f0*/ 	.word	0x00000100
        /*08f4*/ 	.short	0x010a
        /*08f6*/ 	.byte	0xff
	.zero		1


	//   ....[127]....
        /*08f8*/ 	.word	0x00006880
        /*08fc*/ 	.word	0x00000051
        /*0900*/ 	.word	0x00000160
        /*0904*/ 	.short	0x010a
        /*0906*/ 	.byte	0xff
	.zero		1


	//   ....[128]....
        /*0908*/ 	.word	0x00006970
        /*090c*/ 	.word	0x00000000
        /*0910*/ 	.word	0x00000100
        /*0914*/ 	.short	0x010a
        /*0916*/ 	.byte	0xff
	.zero		1


	//   ....[129]....
        /*0918*/ 	.word	0x00006aa0
        /*091c*/ 	.word	0x00000051
        /*0920*/ 	.word	0x00000160
        /*0924*/ 	.short	0x010a
        /*0926*/ 	.byte	0xff
	.zero		1


	//   ....[130]....
        /*0928*/ 	.word	0x00007310
        /*092c*/ 	.word	0x00000000
        /*0930*/ 	.word	0x00000000
        /*0934*/ 	.short	0x0101
        /*0936*/ 	.byte	0xff
	.zero		1


	//   ....[131]....
        /*0938*/ 	.word	0x00007320
        /*093c*/ 	.word	0x00000002
        /*0940*/ 	.word	0x00000100
        /*0944*/ 	.short	0x010a
        /*0946*/ 	.byte	0xff
	.zero		1


	//   ....[132]....
        /*0948*/ 	.word	0x000073f0
        /*094c*/ 	.word	0x00000002
        /*0950*/ 	.word	0x00000100
        /*0954*/ 	.short	0x010a
        /*0956*/ 	.byte	0xff
	.zero		1


	//   ....[133]....
        /*0958*/ 	.word	0x00007730
        /*095c*/ 	.word	0x00000051
        /*0960*/ 	.word	0x00000000
        /*0964*/ 	.short	0x0101
        /*0966*/ 	.byte	0xff
	.zero		1


	//   ....[134]....
        /*0968*/ 	.word	0x00007de0
        /*096c*/ 	.word	0x00000000
        /*0970*/ 	.word	0x00000000
        /*0974*/ 	.short	0x0101
        /*0976*/ 	.byte	0xff
	.zero		1


	//   ....[135]....
        /*0978*/ 	.word	0x00008050
        /*097c*/ 	.word	0x000000ff
        /*0980*/ 	.word	0x00000000
        /*0984*/ 	.short	0x0101
        /*0986*/ 	.byte	0x04
	.zero		1


	//   ....[136]....
        /*0988*/ 	.word	0x00008070
        /*098c*/ 	.word	0x00000002
        /*0990*/ 	.word	0x000001b0
        /*0994*/ 	.short	0x010a
        /*0996*/ 	.byte	0xff
	.zero		1


	//   ....[137]....
        /*0998*/ 	.word	0x000080d0
        /*099c*/ 	.word	0x00000002
        /*09a0*/ 	.word	0x00000080
        /*09a4*/ 	.short	0x010a
        /*09a6*/ 	.byte	0xff
	.zero		1


	//   ....[138]....
        /*09a8*/ 	.word	0x00008130
        /*09ac*/ 	.word	0x00000002
        /*09b0*/ 	.word	0x00000080
        /*09b4*/ 	.short	0x010a
        /*09b6*/ 	.byte	0xff
	.zero		1


	//   ....[139]....
        /*09b8*/ 	.word	0x00008180
        /*09bc*/ 	.word	0x00000002
        /*09c0*/ 	.word	0x00000140
        /*09c4*/ 	.short	0x010a
        /*09c6*/ 	.byte	0xff
	.zero		1


	//   ....[140]....
        /*09c8*/ 	.word	0x000081e0
        /*09cc*/ 	.word	0x00000000
        /*09d0*/ 	.word	0x00000000
        /*09d4*/ 	.short	0x010a
        /*09d6*/ 	.byte	0xff
	.zero		1


	//   ....[141]....
        /*09d8*/ 	.word	0x00008240
        /*09dc*/ 	.word	0x00000000
        /*09e0*/ 	.word	0x00000000
        /*09e4*/ 	.short	0x010a
        /*09e6*/ 	.byte	0xff
	.zero		1


	//   ....[142]....
        /*09e8*/ 	.word	0x000082a0
        /*09ec*/ 	.word	0x00000000
        /*09f0*/ 	.word	0x00000000
        /*09f4*/ 	.short	0x010a
        /*09f6*/ 	.byte	0xff
	.zero		1


	//   ....[143]....
        /*09f8*/ 	.word	0x00008300
        /*09fc*/ 	.word	0x00000000
        /*0a00*/ 	.word	0x00000000
        /*0a04*/ 	.short	0x010a
        /*0a06*/ 	.byte	0xff
	.zero		1


	//   ....[144]....
        /*0a08*/ 	.word	0x00008360
        /*0a0c*/ 	.word	0x00000000
        /*0a10*/ 	.word	0x00000000
        /*0a14*/ 	.short	0x010a
        /*0a16*/ 	.byte	0xff
	.zero		1


	//   ....[145]....
        /*0a18*/ 	.word	0x000083c0
        /*0a1c*/ 	.word	0x00000000
        /*0a20*/ 	.word	0x00000000
        /*0a24*/ 	.short	0x010a
        /*0a26*/ 	.byte	0xff
	.zero		1


	//   ....[146]....
        /*0a28*/ 	.word	0x00008420
        /*0a2c*/ 	.word	0x00000000
        /*0a30*/ 	.word	0x00000000
        /*0a34*/ 	.short	0x010a
        /*0a36*/ 	.byte	0xff
	.zero		1


	//   ....[147]....
        /*0a38*/ 	.word	0x00008480
        /*0a3c*/ 	.word	0x00000000
        /*0a40*/ 	.word	0x00000000
        /*0a44*/ 	.short	0x010a
        /*0a46*/ 	.byte	0xff
	.zero		1


	//   ....[148]....
        /*0a48*/ 	.word	0x000084e0
        /*0a4c*/ 	.word	0x00000000
        /*0a50*/ 	.word	0x00000000
        /*0a54*/ 	.short	0x010a
        /*0a56*/ 	.byte	0xff
	.zero		1


	//   ....[149]....
        /*0a58*/ 	.word	0x00008540
        /*0a5c*/ 	.word	0x00000000
        /*0a60*/ 	.word	0x00000000
        /*0a64*/ 	.short	0x010a
        /*0a66*/ 	.byte	0xff
	.zero		1


	//   ....[150]....
        /*0a68*/ 	.word	0x000085a0
        /*0a6c*/ 	.word	0x00000000
        /*0a70*/ 	.word	0x00000000
        /*0a74*/ 	.short	0x010a
        /*0a76*/ 	.byte	0xff
	.zero		1


	//   ....[151]....
        /*0a78*/ 	.word	0x00008600
        /*0a7c*/ 	.word	0x00000000
        /*0a80*/ 	.word	0x00000000
        /*0a84*/ 	.short	0x010a
        /*0a86*/ 	.byte	0xff
	.zero		1


	//   ....[152]....
        /*0a88*/ 	.word	0x00008660
        /*0a8c*/ 	.word	0x00000000
        /*0a90*/ 	.word	0x00000000
        /*0a94*/ 	.short	0x010a
        /*0a96*/ 	.byte	0xff
	.zero		1


	//   ....[153]....
        /*0a98*/ 	.word	0x000086c0
        /*0a9c*/ 	.word	0x00000000
        /*0aa0*/ 	.word	0x00000000
        /*0aa4*/ 	.short	0x010a
        /*0aa6*/ 	.byte	0xff
	.zero		1


	//   ....[154]....
        /*0aa8*/ 	.word	0x00008720
        /*0aac*/ 	.word	0x00000000
        /*0ab0*/ 	.word	0x00000000
        /*0ab4*/ 	.short	0x010a
        /*0ab6*/ 	.byte	0xff
	.zero		1


	//   ....[155]....
        /*0ab8*/ 	.word	0x00008770
        /*0abc*/ 	.word	0x00000000
        /*0ac0*/ 	.word	0x000001a0
        /*0ac4*/ 	.short	0x010a
        /*0ac6*/ 	.byte	0xff
	.zero		1


	//   ....[156]....
        /*0ac8*/ 	.word	0x000087d0
        /*0acc*/ 	.word	0x00000000
        /*0ad0*/ 	.word	0x00000150
        /*0ad4*/ 	.short	0x010a
        /*0ad6*/ 	.byte	0xff
	.zero		1


	//   ....[157]....
        /*0ad8*/ 	.word	0x00008820
        /*0adc*/ 	.word	0x00000000
        /*0ae0*/ 	.word	0x00000140
        /*0ae4*/ 	.short	0x010a
        /*0ae6*/ 	.byte	0xff
	.zero		1


	//   ....[158]....
        /*0ae8*/ 	.word	0x00008880
        /*0aec*/ 	.word	0x00000000
        /*0af0*/ 	.word	0x00000150
        /*0af4*/ 	.short	0x010a
        /*0af6*/ 	.byte	0xff
	.zero		1


	//   ....[159]....
        /*0af8*/ 	.word	0x000088e0
        /*0afc*/ 	.word	0x00000004
        /*0b00*/ 	.word	0x00000008
        /*0b04*/ 	.short	0x010a
        /*0b06*/ 	.byte	0xff
	.zero		1


	//   ....[160]....
        /*0b08*/ 	.word	0x000089c0
        /*0b0c*/ 	.word	0x00000002
        /*0b10*/ 	.word	0x00000008
        /*0b14*/ 	.short	0x010a
        /*0b16*/ 	.byte	0xff
	.zero		1


	//   ....[161]....
        /*0b18*/ 	.word	0x00008a10
        /*0b1c*/ 	.word	0x00000000
        /*0b20*/ 	.word	0x00000140
        /*0b24*/ 	.short	0x010a
        /*0b26*/ 	.byte	0xff
	.zero		1


	//   ....[162]....
        /*0b28*/ 	.word	0x00008a70
        /*0b2c*/ 	.word	0x00000000
        /*0b30*/ 	.word	0x00000180
        /*0b34*/ 	.short	0x010a
        /*0b36*/ 	.byte	0xff
	.zero		1


	//   ....[163]....
        /*0b38*/ 	.word	0x00008ad0
        /*0b3c*/ 	.word	0x00000000
        /*0b40*/ 	.word	0x00000000
        /*0b44*/ 	.short	0x010a
        /*0b46*/ 	.byte	0xff
	.zero		1


	//   ....[164]....
        /*0b48*/ 	.word	0x00008b30
        /*0b4c*/ 	.word	0x00000000
        /*0b50*/ 	.word	0x00000000
        /*0b54*/ 	.short	0x010a
        /*0b56*/ 	.byte	0xff
	.zero		1


	//   ....[165]....
        /*0b58*/ 	.word	0x00008b90
        /*0b5c*/ 	.word	0x00000000
        /*0b60*/ 	.word	0x00000000
        /*0b64*/ 	.short	0x010a
        /*0b66*/ 	.byte	0xff
	.zero		1


	//   ....[166]....
        /*0b68*/ 	.word	0x00008bf0
        /*0b6c*/ 	.word	0x00000000
        /*0b70*/ 	.word	0x00000000
        /*0b74*/ 	.short	0x010a
        /*0b76*/ 	.byte	0xff
	.zero		1


	//   ....[167]....
        /*0b78*/ 	.word	0x00008c50
        /*0b7c*/ 	.word	0x00000000
        /*0b80*/ 	.word	0x000001c0
        /*0b84*/ 	.short	0x010a
        /*0b86*/ 	.byte	0xff
	.zero		1


	//   ....[168]....
        /*0b88*/ 	.word	0x00008ca0
        /*0b8c*/ 	.word	0x00000000
        /*0b90*/ 	.word	0x00000140
        /*0b94*/ 	.short	0x010a
        /*0b96*/ 	.byte	0xff
	.zero		1


	//   ....[169]....
        /*0b98*/ 	.word	0x00008d00
        /*0b9c*/ 	.word	0x00000000
        /*0ba0*/ 	.word	0x00000138
        /*0ba4*/ 	.short	0x010a
        /*0ba6*/ 	.byte	0xff
	.zero		1


	//   ....[170]....
        /*0ba8*/ 	.word	0x00008d60
        /*0bac*/ 	.word	0x00000000
        /*0bb0*/ 	.word	0x00000118
        /*0bb4*/ 	.short	0x010a
        /*0bb6*/ 	.byte	0xff
	.zero		1


	//   ....[171]....
        /*0bb8*/ 	.word	0x00008dc0
        /*0bbc*/ 	.word	0x00000000
        /*0bc0*/ 	.word	0x00000118
        /*0bc4*/ 	.short	0x010a
        /*0bc6*/ 	.byte	0xff
	.zero		1


	//   ....[172]....
        /*0bc8*/ 	.word	0x00008e20
        /*0bcc*/ 	.word	0x00000000
        /*0bd0*/ 	.word	0x00000000
        /*0bd4*/ 	.short	0x010a
        /*0bd6*/ 	.byte	0xff
	.zero		1


	//   ....[173]....
        /*0bd8*/ 	.word	0x00008e80
        /*0bdc*/ 	.word	0x00000000
        /*0be0*/ 	.word	0x00000000
        /*0be4*/ 	.short	0x010a
        /*0be6*/ 	.byte	0xff
	.zero		1


	//   ....[174]....
        /*0be8*/ 	.word	0x00008ed0
        /*0bec*/ 	.word	0x00000000
        /*0bf0*/ 	.word	0x00000140
        /*0bf4*/ 	.short	0x010a
        /*0bf6*/ 	.byte	0xff
	.zero		1


	//   ....[175]....
        /*0bf8*/ 	.word	0x00008f20
        /*0bfc*/ 	.word	0x00000000
        /*0c00*/ 	.word	0x00000100
        /*0c04*/ 	.short	0x010a
        /*0c06*/ 	.byte	0xff
	.zero		1


	//   ....[176]....
        /*0c08*/ 	.word	0x00008f70
        /*0c0c*/ 	.word	0x00000051
        /*0c10*/ 	.word	0x00000160
        /*0c14*/ 	.short	0x010a
        /*0c16*/ 	.byte	0xff
	.zero		1


	//   ....[177]....
        /*0c18*/ 	.word	0x00008fc0
        /*0c1c*/ 	.word	0x00000002
        /*0c20*/ 	.word	0x00000100
        /*0c24*/ 	.short	0x010a
        /*0c26*/ 	.byte	0xff
	.zero		1


	//----- nvinfo : EIATTR_NUM_MBARRIERS
	.align		4
.L_47:
        /*0c28*/ 	.byte	0x03, 0x38
        /*0c2a*/ 	.short	0x0039


	//----- nvinfo : EIATTR_EXIT_INSTR_OFFSETS
	.align		4
        /*0c2c*/ 	.byte	0x04, 0x1c
        /*0c2e*/ 	.short	(.L_49 - .L_48)


	//   ....[0]....
.L_48:
        /*0c30*/ 	.word	0x00003080


	//   ....[1]....
        /*0c34*/ 	.word	0x00003580


	//   ....[2]....
        /*0c38*/ 	.word	0x000035e0


	//   ....[3]....
        /*0c3c*/ 	.word	0x00004960


	//   ....[4]....
        /*0c40*/ 	.word	0x00005900


	//   ....[5]....
        /*0c44*/ 	.word	0x00005940


	//   ....[6]....
        /*0c48*/ 	.word	0x00007f40


	//   ....[7]....
        /*0c4c*/ 	.word	0x00007fc0


	//   ....[8]....
        /*0c50*/ 	.word	0x00007ff0


	//   ....[9]....
        /*0c54*/ 	.word	0x00008060


	//----- nvinfo : EIATTR_MAX_THREADS
	.align		4
.L_49:
        /*0c58*/ 	.byte	0x04, 0x05
        /*0c5a*/ 	.short	(.L_51 - .L_50)
.L_50:
        /*0c5c*/ 	.word	0x00000100
        /*0c60*/ 	.word	0x00000001
        /*0c64*/ 	.word	0x00000001


	//----- nvinfo : EIATTR_CRS_STACK_SIZE
	.align		4
.L_51:
        /*0c68*/ 	.byte	0x04, 0x1e
        /*0c6a*/ 	.short	(.L_53 - .L_52)
.L_52:
        /*0c6c*/ 	.word	0x00000000


	//----- nvinfo : EIATTR_CBANK_PARAM_SIZE
	.align		4
.L_53:
        /*0c70*/ 	.byte	0x03, 0x19
        /*0c72*/ 	.short	0x0800


	//----- nvinfo : EIATTR_PARAM_CBANK
	.align		4
        /*0c74*/ 	.byte	0x04, 0x0a
        /*0c76*/ 	.short	(.L_55 - .L_54)
	.align		4
.L_54:
        /*0c78*/ 	.word	index@(.nv.constant0._ZN7cutlass13device_kernelINS_4gemm6kernel13GemmUniversalIN4cute5tupleIJiiiiEEENS1_10collective13CollectiveMmaINS1_35MainloopSm100TmaUmmaWarpSpecializedILi16ELi2ELi4ENS5_IJNS4_1CILi2EEENSA_ILi1EEESC_EEEEENS5_IJNSA_ILi128EEENSA_ILi64EEENSA_ILi32EEEEEENS_10tfloat32_tENS5_IJlSC_lEEESJ_SK_NS4_8TiledMMAINS4_8MMA_AtomIJNS4_23SM100_MMA_TF32_2x1SM_SSISJ_SJ_fLi128ELi64ELNS4_4UMMA5MajorE0ELSP_0ELNSO_7ScaleInE0ELSQ_0EEEEEENS4_6LayoutINS5_IJSC_SC_SC_EEENS5_IJNSA_ILi0EEESV_SV_EEEEENS5_IJNS4_10UnderscoreESY_SY_EEEEENS4_18SM100_TMA_2SM_LOADENS4_14ComposedLayoutINS4_7SwizzleILi3ELi4ELi3EEENS4_18smem_ptr_flag_bitsILi32EEENST_INS5_IJNSA_ILi8EEESH_EEENS5_IJSH_SC_EEEEEEEvNS4_8identityES11_S1B_vS1C_EENS_8epilogue10collective18CollectiveEpilogueINS1E_23Sm100TmaWarpSpecializedILi3ELi2ELi16ELb1ELb0EEEJNS5_IJSG_SG_SH_EEENS5_IJNST_ISG_SC_EENST_INS5_IJNSA_ILi16EEESB_EEENS5_IJSC_SH_EEEEEEEESJ_SK_SJ_SK_NS1E_6fusion15FusionCallbacksIS1I_NS1Q_17LinearCombinationISJ_fSJ_fLNS_15FloatRoundStyleE2EEES1J_S1P_JEEENS4_5SM1004TMEM4LOAD26SM100_TMEM_LOAD_32dp32b16xENS4_13SM90_TMA_LOADENS12_INS13_ILi2ELi4ELi3EEES16_NST_INS5_IJS17_S1L_EEENS5_IJS1L_SC_EEEEEEENS4_39AutoVectorizingCopyWithAssumedAlignmentILi128EEENS4_14SM90_TMA_STOREES25_S27_S27_EEEvvEEEEvNT_6ParamsE)
        /*0c7c*/ 	.short	0x0380
        /*0c7e*/ 	.short	0x0800


	//----- nvinfo : EIATTR_SW_WAR
	.align		4
.L_55:
        /*0c80*/ 	.byte	0x04, 0x36
        /*0c82*/ 	.short	(.L_57 - .L_56)
.L_56:
        /*0c84*/ 	.word	0x00000008
.L_57:


//--------------------- .nv.callgraph             --------------------------
	.section	.nv.callgraph,"",@"SHT_CUDA_CALLGRAPH"
	.align	4
	.sectionentsize	8
	.align		4
        /*0000*/ 	.word	0x00000000
	.align		4
        /*0004*/ 	.word	0xffffffff
	.align		4
        /*0008*/ 	.word	index@(_ZN7cutlass13device_kernelINS_4gemm6kernel13GemmUniversalIN4cute5tupleIJiiiiEEENS1_10collective13CollectiveMmaINS1_35MainloopSm100TmaUmmaWarpSpecializedILi16ELi2ELi4ENS5_IJNS4_1CILi2EEENSA_ILi1EEESC_EEEEENS5_IJNSA_ILi128EEENSA_ILi64EEENSA_ILi32EEEEEENS_10tfloat32_tENS5_IJlSC_lEEESJ_SK_NS4_8TiledMMAINS4_8MMA_AtomIJNS4_23SM100_MMA_TF32_2x1SM_SSISJ_SJ_fLi128ELi64ELNS4_4UMMA5MajorE0ELSP_0ELNSO_7ScaleInE0ELSQ_0EEEEEENS4_6LayoutINS5_IJSC_SC_SC_EEENS5_IJNSA_ILi0EEESV_SV_EEEEENS5_IJNS4_10UnderscoreESY_SY_EEEEENS4_18SM100_TMA_2SM_LOADENS4_14ComposedLayoutINS4_7SwizzleILi3ELi4ELi3EEENS4_18smem_ptr_flag_bitsILi32EEENST_INS5_IJNSA_ILi8EEESH_EEENS5_IJSH_SC_EEEEEEEvNS4_8identityES11_S1B_vS1C_EENS_8epilogue10collective18CollectiveEpilogueINS1E_23Sm100TmaWarpSpecializedILi3ELi2ELi16ELb1ELb0EEEJNS5_IJSG_SG_SH_EEENS5_IJNST_ISG_SC_EENST_INS5_IJNSA_ILi16EEESB_EEENS5_IJSC_SH_EEEEEEEESJ_SK_SJ_SK_NS1E_6fusion15FusionCallbacksIS1I_NS1Q_17LinearCombinationISJ_fSJ_fLNS_15FloatRoundStyleE2EEES1J_S1P_JEEENS4_5SM1004TMEM4LOAD26SM100_TMEM_LOAD_32dp32b16xENS4_13SM90_TMA_LOADENS12_INS13_ILi2ELi4ELi3EEES16_NST_INS5_IJS17_S1L_EEENS5_IJS1L_SC_EEEEEEENS4_39AutoVectorizingCopyWithAssumedAlignmentILi128EEENS4_14SM90_TMA_STOREES25_S27_S27_EEEvvEEEEvNT_6ParamsE)
	.align		4
        /*000c*/ 	.word	index@(__assertfail)
	.align		4
        /*0010*/ 	.word	0x00000000
	.align		4
        /*0014*/ 	.word	0xfffffffe
	.align		4
        /*0018*/ 	.word	0x00000000
	.align		4
        /*001c*/ 	.word	0xfffffffd
	.align		4
        /*0020*/ 	.word	0x00000000
	.align		4
        /*0024*/ 	.word	0xfffffffc


//--------------------- .nv.constant4             --------------------------
	.section	.nv.constant4,"a",@progbits
	.align	8
	.align		8
.nv.constant4:
        /*0000*/ 	.dword	__assertfail
	.align		8
        /*0008*/ 	.dword	__unnamed_1
	.align		8
        /*0010*/ 	.dword	__unnamed_2
	.align		8
        /*0018*/ 	.dword	_ZN40_INTERNAL_7e76a0fe_4_k_cu_f4f9fa06_102524cuda3std3__45__cpo5beginE
	.align		8
        /*0020*/ 	.dword	_ZN40_INTERNAL_7e76a0fe_4_k_cu_f4f9fa06_102524cuda3std3__45__cpo3endE
	.align		8
        /*0028*/ 	.dword	_ZN40_INTERNAL_7e76a0fe_4_k_cu_f4f9fa06_102524cuda3std3__45__cpo6cbeginE
	.align		8
        /*0030*/ 	.dword	_ZN40_INTERNAL_7e76a0fe_4_k_cu_f4f9fa06_102524cuda3std3__45__cpo4cendE
	.align		8
        /*0038*/ 	.dword	_ZN40_INTERNAL_7e76a0fe_4_k_cu_f4f9fa06_102524cuda3std3__442_GLOBAL__N__7e76a0fe_4_k_cu_f4f9fa06_102526ignoreE
	.align		8
        /*0040*/ 	.dword	_ZN40_INTERNAL_7e76a0fe_4_k_cu_f4f9fa06_102524cuda3std3__419piecewise_constructE
	.align		8
        /*0048*/ 	.dword	_ZN40_INTERNAL_7e76a0fe_4_k_cu_f4f9fa06_102524cuda3std3__48in_placeE
	.align		8
        /*0050*/ 	.dword	_ZN40_INTERNAL_7e76a0fe_4_k_cu_f4f9fa06_102524cuda3std6ranges3__45__cpo4swapE
	.align		8
        /*0058*/ 	.dword	_ZN40_INTERNAL_7e76a0fe_4_k_cu_f4f9fa06_102524cuda3std6ranges3__45__cpo9iter_moveE
	.align		8
        /*0060*/ 	.dword	_ZN40_INTERNAL_7e76a0fe_4_k_cu_f4f9fa06_102524cute7productE
	.align		8
        /*0068*/ 	.dword	_ZN40_INTERNAL_7e76a0fe_4_k_cu_f4f9fa06_102524cute1_E
	.align		8
        /*0070*/ 	.dword	$str$25
	.align		8
        /*0078*/ 	.dword	$str$26
	.align		8
        /*0080*/ 	.dword	$str$27
	.align		8
        /*0088*/ 	.dword	$str$28


//--------------------- .text._ZN7cutlass13device_kernelINS_4gemm6kernel13GemmUniversalIN4cute5tupleIJiiiiEEENS1_10collective13CollectiveMmaINS1_35MainloopSm100TmaUmmaWarpSpecializedILi16ELi2ELi4ENS5_IJNS4_1CILi2EEENSA_ILi1EEESC_EEEEENS5_IJNSA_ILi128EEENSA_ILi64EEENSA_ILi32EEEEEENS_10tfloat32_tENS5_IJlSC_lEEESJ_SK_NS4_8TiledMMAINS4_8MMA_AtomIJNS4_23SM100_MMA_TF32_2x1SM_SSISJ_SJ_fLi128ELi64ELNS4_4UMMA5MajorE0ELSP_0ELNSO_7ScaleInE0ELSQ_0EEEEEENS4_6LayoutINS5_IJSC_SC_SC_EEENS5_IJNSA_ILi0EEESV_SV_EEEEENS5_IJNS4_10UnderscoreESY_SY_EEEEENS4_18SM100_TMA_2SM_LOADENS4_14ComposedLayoutINS4_7SwizzleILi3ELi4ELi3EEENS4_18smem_ptr_flag_bitsILi32EEENST_INS5_IJNSA_ILi8EEESH_EEENS5_IJSH_SC_EEEEEEEvNS4_8identityES11_S1B_vS1C_EENS_8epilogue10collective18CollectiveEpilogueINS1E_23Sm100TmaWarpSpecializedILi3ELi2ELi16ELb1ELb0EEEJNS5_IJSG_SG_SH_EEENS5_IJNST_ISG_SC_EENST_INS5_IJNSA_ILi16EEESB_EEENS5_IJSC_SH_EEEEEEEESJ_SK_SJ_SK_NS1E_6fusion15FusionCallbacksIS1I_NS1Q_17LinearCombinationISJ_fSJ_fLNS_15FloatRoundStyleE2EEES1J_S1P_JEEENS4_5SM1004TMEM4LOAD26SM100_TMEM_LOAD_32dp32b16xENS4_13SM90_TMA_LOADENS12_INS13_ILi2ELi4ELi3EEES16_NST_INS5_IJS17_S1L_EEENS5_IJS1L_SC_EEEEEEENS4_39AutoVectorizingCopyWithAssumedAlignmentILi128EEENS4_14SM90_TMA_STOREES25_S27_S27_EEEvvEEEEvNT_6ParamsE --------------------------
	.section	.text._ZN7cutlass13device_kernelINS_4gemm6kernel13GemmUniversalIN4cute5tupleIJiiiiEEENS1_10collective13CollectiveMmaINS1_35MainloopSm100TmaUmmaWarpSpecializedILi16ELi2ELi4ENS5_IJNS4_1CILi2EEENSA_ILi1EEESC_EEEEENS5_IJNSA_ILi128EEENSA_ILi64EEENSA_ILi32EEEEEENS_10tfloat32_tENS5_IJlSC_lEEESJ_SK_NS4_8TiledMMAINS4_8MMA_AtomIJNS4_23SM100_MMA_TF32_2x1SM_SSISJ_SJ_fLi128ELi64ELNS4_4UMMA5MajorE0ELSP_0ELNSO_7ScaleInE0ELSQ_0EEEEEENS4_6LayoutINS5_IJSC_SC_SC_EEENS5_IJNSA_ILi0EEESV_SV_EEEEENS5_IJNS4_10UnderscoreESY_SY_EEEEENS4_18SM100_TMA_2SM_LOADENS4_14ComposedLayoutINS4_7SwizzleILi3ELi4ELi3EEENS4_18smem_ptr_flag_bitsILi32EEENST_INS5_IJNSA_ILi8EEESH_EEENS5_IJSH_SC_EEEEEEEvNS4_8identityES11_S1B_vS1C_EENS_8epilogue10collective18CollectiveEpilogueINS1E_23Sm100TmaWarpSpecializedILi3ELi2ELi16ELb1ELb0EEEJNS5_IJSG_SG_SH_EEENS5_IJNST_ISG_SC_EENST_INS5_IJNSA_ILi16EEESB_EEENS5_IJSC_SH_EEEEEEEESJ_SK_SJ_SK_NS1E_6fusion15FusionCallbacksIS1I_NS1Q_17LinearCombinationISJ_fSJ_fLNS_15FloatRoundStyleE2EEES1J_S1P_JEEENS4_5SM1004TMEM4LOAD26SM100_TMEM_LOAD_32dp32b16xENS4_13SM90_TMA_LOADENS12_INS13_ILi2ELi4ELi3EEES16_NST_INS5_IJS17_S1L_EEENS5_IJS1L_SC_EEEEEEENS4_39AutoVectorizingCopyWithAssumedAlignmentILi128EEENS4_14SM90_TMA_STOREES25_S27_S27_EEEvvEEEEvNT_6ParamsE,"ax",@progbits
	.align	128
.text._ZN7cutlass13device_kernelINS_4gemm6kernel13GemmUniversalIN4cute5tupleIJiiiiEEENS1_10collective13CollectiveMmaINS1_35MainloopSm100TmaUmmaWarpSpecializedILi16ELi2ELi4ENS5_IJNS4_1CILi2EEENSA_ILi1EEESC_EEEEENS5_IJNSA_ILi128EEENSA_ILi64EEENSA_ILi32EEEEEENS_10tfloat32_tENS5_IJlSC_lEEESJ_SK_NS4_8TiledMMAINS4_8MMA_AtomIJNS4_23SM100_MMA_TF32_2x1SM_SSISJ_SJ_fLi128ELi64ELNS4_4UMMA5MajorE0ELSP_0ELNSO_7ScaleInE0ELSQ_0EEEEEENS4_6LayoutINS5_IJSC_SC_SC_EEENS5_IJNSA_ILi0EEESV_SV_EEEEENS5_IJNS4_10UnderscoreESY_SY_EEEEENS4_18SM100_TMA_2SM_LOADENS4_14ComposedLayoutINS4_7SwizzleILi3ELi4ELi3EEENS4_18smem_ptr_flag_bitsILi32EEENST_INS5_IJNSA_ILi8EEESH_EEENS5_IJSH_SC_EEEEEEEvNS4_8identityES11_S1B_vS1C_EENS_8epilogue10collective18CollectiveEpilogueINS1E_23Sm100TmaWarpSpecializedILi3ELi2ELi16ELb1ELb0EEEJNS5_IJSG_SG_SH_EEENS5_IJNST_ISG_SC_EENST_INS5_IJNSA_ILi16EEESB_EEENS5_IJSC_SH_EEEEEEEESJ_SK_SJ_SK_NS1E_6fusion15FusionCallbacksIS1I_NS1Q_17LinearCombinationISJ_fSJ_fLNS_15FloatRoundStyleE2EEES1J_S1P_JEEENS4_5SM1004TMEM4LOAD26SM100_TMEM_LOAD_32dp32b16xENS4_13SM90_TMA_LOADENS12_INS13_ILi2ELi4ELi3EEES16_NST_INS5_IJS17_S1L_EEENS5_IJS1L_SC_EEEEEEENS4_39AutoVectorizingCopyWithAssumedAlignmentILi128EEENS4_14SM90_TMA_STOREES25_S27_S27_EEEvvEEEEvNT_6ParamsE:
        .type           _ZN7cutlass13device_kernelINS_4gemm6kernel13GemmUniversalIN4cute5tupleIJiiiiEEENS1_10collective13CollectiveMmaINS1_35MainloopSm100TmaUmmaWarpSpecializedILi16ELi2ELi4ENS5_IJNS4_1CILi2EEENSA_ILi1EEESC_EEEEENS5_IJNSA_ILi128EEENSA_ILi64EEENSA_ILi32EEEEEENS_10tfloat32_tENS5_IJlSC_lEEESJ_SK_NS4_8TiledMMAINS4_8MMA_AtomIJNS4_23SM100_MMA_TF32_2x1SM_SSISJ_SJ_fLi128ELi64ELNS4_4UMMA5MajorE0ELSP_0ELNSO_7ScaleInE0ELSQ_0EEEEEENS4_6LayoutINS5_IJSC_SC_SC_EEENS5_IJNSA_ILi0EEESV_SV_EEEEENS5_IJNS4_10UnderscoreESY_SY_EEEEENS4_18SM100_TMA_2SM_LOADENS4_14ComposedLayoutINS4_7SwizzleILi3ELi4ELi3EEENS4_18smem_ptr_flag_bitsILi32EEENST_INS5_IJNSA_ILi8EEESH_EEENS5_IJSH_SC_EEEEEEEvNS4_8identityES11_S1B_vS1C_EENS_8epilogue10collective18CollectiveEpilogueINS1E_23Sm100TmaWarpSpecializedILi3ELi2ELi16ELb1ELb0EEEJNS5_IJSG_SG_SH_EEENS5_IJNST_ISG_SC_EENST_INS5_IJNSA_ILi16EEESB_EEENS5_IJSC_SH_EEEEEEEESJ_SK_SJ_SK_NS1E_6fusion15FusionCallbacksIS1I_NS1Q_17LinearCombinationISJ_fSJ_fLNS_15FloatRoundStyleE2EEES1J_S1P_JEEENS4_5SM1004TMEM4LOAD26SM100_TMEM_LOAD_32dp32b16xENS4_13SM90_TMA_LOADENS12_INS13_ILi2ELi4ELi3EEES16_NST_INS5_IJS17_S1L_EEENS5_IJS1L_SC_EEEEEEENS4_39AutoVectorizingCopyWithAssumedAlignmentILi128EEENS4_14SM90_TMA_STOREES25_S27_S27_EEEvvEEEEvNT_6ParamsE,@function
        .size           _ZN7cutlass13device_kernelINS_4gemm6kernel13GemmUniversalIN4cute5tupleIJiiiiEEENS1_10collective13CollectiveMmaINS1_35MainloopSm100TmaUmmaWarpSpecializedILi16ELi2ELi4ENS5_IJNS4_1CILi2EEENSA_ILi1EEESC_EEEEENS5_IJNSA_ILi128EEENSA_ILi64EEENSA_ILi32EEEEEENS_10tfloat32_tENS5_IJlSC_lEEESJ_SK_NS4_8TiledMMAINS4_8MMA_AtomIJNS4_23SM100_MMA_TF32_2x1SM_SSISJ_SJ_fLi128ELi64ELNS4_4UMMA5MajorE0ELSP_0ELNSO_7ScaleInE0ELSQ_0EEEEEENS4_6LayoutINS5_IJSC_SC_SC_EEENS5_IJNSA_ILi0EEESV_SV_EEEEENS5_IJNS4_10UnderscoreESY_SY_EEEEENS4_18SM100_TMA_2SM_LOADENS4_14ComposedLayoutINS4_7SwizzleILi3ELi4ELi3EEENS4_18smem_ptr_flag_bitsILi32EEENST_INS5_IJNSA_ILi8EEESH_EEENS5_IJSH_SC_EEEEEEEvNS4_8identityES11_S1B_vS1C_EENS_8epilogue10collective18CollectiveEpilogueINS1E_23Sm100TmaWarpSpecializedILi3ELi2ELi16ELb1ELb0EEEJNS5_IJSG_SG_SH_EEENS5_IJNST_ISG_SC_EENST_INS5_IJNSA_ILi16EEESB_EEENS5_IJSC_SH_EEEEEEEESJ_SK_SJ_SK_NS1E_6fusion15FusionCallbacksIS1I_NS1Q_17LinearCombinationISJ_fSJ_fLNS_15FloatRoundStyleE2EEES1J_S1P_JEEENS4_5SM1004TMEM4LOAD26SM100_TMEM_LOAD_32dp32b16xENS4_13SM90_TMA_LOADENS12_INS13_ILi2ELi4ELi3EEES16_NST_INS5_IJS17_S1L_EEENS5_IJS1L_SC_EEEEEEENS4_39AutoVectorizingCopyWithAssumedAlignmentILi128EEENS4_14SM90_TMA_STOREES25_S27_S27_EEEvvEEEEvNT_6ParamsE,(.L_x_212 - _ZN7cutlass13device_kernelINS_4gemm6kernel13GemmUniversalIN4cute5tupleIJiiiiEEENS1_10collective13CollectiveMmaINS1_35MainloopSm100TmaUmmaWarpSpecializedILi16ELi2ELi4ENS5_IJNS4_1CILi2EEENSA_ILi1EEESC_EEEEENS5_IJNSA_ILi128EEENSA_ILi64EEENSA_ILi32EEEEEENS_10tfloat32_tENS5_IJlSC_lEEESJ_SK_NS4_8TiledMMAINS4_8MMA_AtomIJNS4_23SM100_MMA_TF32_2x1SM_SSISJ_SJ_fLi128ELi64ELNS4_4UMMA5MajorE0ELSP_0ELNSO_7ScaleInE0ELSQ_0EEEEEENS4_6LayoutINS5_IJSC_SC_SC_EEENS5_IJNSA_ILi0EEESV_SV_EEEEENS5_IJNS4_10UnderscoreESY_SY_EEEEENS4_18SM100_TMA_2SM_LOADENS4_14ComposedLayoutINS4_7SwizzleILi3ELi4ELi3EEENS4_18smem_ptr_flag_bitsILi32EEENST_INS5_IJNSA_ILi8EEESH_EEENS5_IJSH_SC_EEEEEEEvNS4_8identityES11_S1B_vS1C_EENS_8epilogue10collective18CollectiveEpilogueINS1E_23Sm100TmaWarpSpecializedILi3ELi2ELi16ELb1ELb0EEEJNS5_IJSG_SG_SH_EEENS5_IJNST_ISG_SC_EENST_INS5_IJNSA_ILi16EEESB_EEENS5_IJSC_SH_EEEEEEEESJ_SK_SJ_SK_NS1E_6fusion15FusionCallbacksIS1I_NS1Q_17LinearCombinationISJ_fSJ_fLNS_15FloatRoundStyleE2EEES1J_S1P_JEEENS4_5SM1004TMEM4LOAD26SM100_TMEM_LOAD_32dp32b16xENS4_13SM90_TMA_LOADENS12_INS13_ILi2ELi4ELi3EEES16_NST_INS5_IJS17_S1L_EEENS5_IJS1L_SC_EEEEEEENS4_39AutoVectorizingCopyWithAssumedAlignmentILi128EEENS4_14SM90_TMA_STOREES25_S27_S27_EEEvvEEEEvNT_6ParamsE)
        .other          _ZN7cutlass13device_kernelINS_4gemm6kernel13GemmUniversalIN4cute5tupleIJiiiiEEENS1_10collective13CollectiveMmaINS1_35MainloopSm100TmaUmmaWarpSpecializedILi16ELi2ELi4ENS5_IJNS4_1CILi2EEENSA_ILi1EEESC_EEEEENS5_IJNSA_ILi128EEENSA_ILi64EEENSA_ILi32EEEEEENS_10tfloat32_tENS5_IJlSC_lEEESJ_SK_NS4_8TiledMMAINS4_8MMA_AtomIJNS4_23SM100_MMA_TF32_2x1SM_SSISJ_SJ_fLi128ELi64ELNS4_4UMMA5MajorE0ELSP_0ELNSO_7ScaleInE0ELSQ_0EEEEEENS4_6LayoutINS5_IJSC_SC_SC_EEENS5_IJNSA_ILi0EEESV_SV_EEEEENS5_IJNS4_10UnderscoreESY_SY_EEEEENS4_18SM100_TMA_2SM_LOADENS4_14ComposedLayoutINS4_7SwizzleILi3ELi4ELi3EEENS4_18smem_ptr_flag_bitsILi32EEENST_INS5_IJNSA_ILi8EEESH_EEENS5_IJSH_SC_EEEEEEEvNS4_8identityES11_S1B_vS1C_EENS_8epilogue10collective18CollectiveEpilogueINS1E_23Sm100TmaWarpSpecializedILi3ELi2ELi16ELb1ELb0EEEJNS5_IJSG_SG_SH_EEENS5_IJNST_ISG_SC_EENST_INS5_IJNSA_ILi16EEESB_EEENS5_IJSC_SH_EEEEEEEESJ_SK_SJ_SK_NS1E_6fusion15FusionCallbacksIS1I_NS1Q_17LinearCombinationISJ_fSJ_fLNS_15FloatRoundStyleE2EEES1J_S1P_JEEENS4_5SM1004TMEM4LOAD26SM100_TMEM_LOAD_32dp32b16xENS4_13SM90_TMA_LOADENS12_INS13_ILi2ELi4ELi3EEES16_NST_INS5_IJS17_S1L_EEENS5_IJS1L_SC_EEEEEEENS4_39AutoVectorizingCopyWithAssumedAlignmentILi128EEENS4_14SM90_TMA_STOREES25_S27_S27_EEEvvEEEEvNT_6ParamsE,@"STO_CUDA_ENTRY STV_DEFAULT"
_ZN7cutlass13device_kernelINS_4gemm6kernel13GemmUniversalIN4cute5tupleIJiiiiEEENS1_10collective13CollectiveMmaINS1_35MainloopSm100TmaUmmaWarpSpecializedILi16ELi2ELi4ENS5_IJNS4_1CILi2EEENSA_ILi1EEESC_EEEEENS5_IJNSA_ILi128EEENSA_ILi64EEENSA_ILi32EEEEEENS_10tfloat32_tENS5_IJlSC_lEEESJ_SK_NS4_8TiledMMAINS4_8MMA_AtomIJNS4_23SM100_MMA_TF32_2x1SM_SSISJ_SJ_fLi128ELi64ELNS4_4UMMA5MajorE0ELSP_0ELNSO_7ScaleInE0ELSQ_0EEEEEENS4_6LayoutINS5_IJSC_SC_SC_EEENS5_IJNSA_ILi0EEESV_SV_EEEEENS5_IJNS4_10UnderscoreESY_SY_EEEEENS4_18SM100_TMA_2SM_LOADENS4_14ComposedLayoutINS4_7SwizzleILi3ELi4ELi3EEENS4_18smem_ptr_flag_bitsILi32EEENST_INS5_IJNSA_ILi8EEESH_EEENS5_IJSH_SC_EEEEEEEvNS4_8identityES11_S1B_vS1C_EENS_8epilogue10collective18CollectiveEpilogueINS1E_23Sm100TmaWarpSpecializedILi3ELi2ELi16ELb1ELb0EEEJNS5_IJSG_SG_SH_EEENS5_IJNST_ISG_SC_EENST_INS5_IJNSA_ILi16EEESB_EEENS5_IJSC_SH_EEEEEEEESJ_SK_SJ_SK_NS1E_6fusion15FusionCallbacksIS1I_NS1Q_17LinearCombinationISJ_fSJ_fLNS_15FloatRoundStyleE2EEES1J_S1P_JEEENS4_5SM1004TMEM4LOAD26SM100_TMEM_LOAD_32dp32b16xENS4_13SM90_TMA_LOADENS12_INS13_ILi2ELi4ELi3EEES16_NST_INS5_IJS17_S1L_EEENS5_IJS1L_SC_EEEEEEENS4_39AutoVectorizingCopyWithAssumedAlignmentILi128EEENS4_14SM90_TMA_STOREES25_S27_S27_EEEvvEEEEvNT_6ParamsE:
[----:B------:R-:W1:Y:S01]  /*0000*/  LDC R1, c[0x0][0x37c] ;  /* 0x0000df00ff017b82 */ /* 0x000e620000000800 */
[----:B------:R-:W2:Y:S01]  /*0010*/  S2R R69, SR_TID.X ;  /* 0x0000000000457919 */ /* 0x000ea20000002100 */
[----:B------:R-:W3:Y:S06]  /*0020*/  LDCU.64 UR6, c[0x0][0x890] ;  /* 0x00011200ff0677ac */ /* 0x000eec0008000a00 */
[----:B------:R-:W4:Y:S01]  /*0030*/  S2UR UR37, SR_CgaCtaId ;  /* 0x00000000002579c3 */ /* 0x000f220000008800 */
[----:B------:R-:W-:Y:S02]  /*0040*/  PRMT R64, RZ, 0x7610, R64 ;  /* 0x00007610ff407816 */ /* 0x000fe40000000040 */
[----:B------:R-:W-:Y:S01]  /*0050*/  ELECT P1, URZ, PT ;  /* 0x0000000000ff782f */ /* 0x000fe20003820000 */
[----:B------:R-:W1:Y:S01]  /*0060*/  LDCU.64 UR46, c[0x0][0x358] ;  /* 0x00006b00ff2e77ac */ /* 0x000e620008000a00 */
[----:B---3--:R-:W-:-:S04]  /*0070*/  UISETP.NE.U32.AND UP0, UPT, UR6, URZ, UPT ;  /* 0x000000ff0600728c */ /* 0x008fc8000bf05070 */
[----:B------:R-:W-:Y:S02]  /*0080*/  UISETP.NE.AND.EX UP0, UPT, UR7, URZ, UPT, UP0 ;  /* 0x000000ff0700728c */ /* 0x000fe4000bf05300 */
[----:B----4-:R-:W-:Y:S02]  /*0090*/  ULOP3.LUT UR5, UR37, 0x1, URZ, 0xc0, !UPT ;  /* 0x0000000125057892 */ /* 0x010fe4000f8ec0ff */
[----:B------:R-:W-:Y:S01]  /*00a0*/  ULOP3.LUT UR4, UR37, 0x1, URZ, 0x3c, !UPT ;  /* 0x0000000125047892 */ /* 0x000fe2000f8e3cff */
[----:B--2---:R-:W-:-:S05]  /*00b0*/  SHF.R.U32.HI R68, RZ, 0x5, R69 ;  /* 0x00000005ff447819 */ /* 0x004fca0000011645 */
[----:B------:R-:W2:Y:S02]  /*00c0*/  SHFL.IDX PT, R0, R68, RZ, 0x1f ;  /* 0x00001fff44007589 */ /* 0x000ea400000e0000 */
[----:B--2---:R-:W-:Y:S01]  /*00d0*/  R2UR UR10, R0 ;  /* 0x00000000000a72ca */ /* 0x004fe200000e0000 */
[----:B-1----:R-:W-:-:S14]  /*00e0*/  BRA.U UP0, `(.L_x_0) ;  /* 0x00000001002c7547 */ /* 0x002fdc000b800000 */
[----:B------:R-:W1:Y:S02]  /*00f0*/  LDCU.64 UR8, c[0x0][0x888] ;  /* 0x00011100ff0877ac */ /* 0x000e640008000a00 */
[----:B-1----:R-:W-:-:S04]  /*0100*/  UISETP.NE.U32.AND UP0, UPT, UR8, URZ, UPT ;  /* 0x000000ff0800728c */ /* 0x002fc8000bf05070 */
[----:B------:R-:W-:-:S09]  /*0110*/  UISETP.NE.AND.EX UP0, UPT, UR9, URZ, UPT, UP0 ;  /* 0x000000ff0900728c */ /* 0x000fd2000bf05300 */
[----:B------:R-:W-:Y:S05]  /*0120*/  BRA.U !UP0, `(.L_x_1) ;  /* 0x0000000108107547 */ /* 0x000fea000b800000 */
[----:B------:R-:W1:Y:S02]  /*0130*/  LDC.64 R2, c[0x0][0x888] ;  /* 0x00022200ff027b82 */ /* 0x000e640000000a00 */
[----:B-1----:R1:W5:Y:S01]  /*0140*/  LDG.E R35, desc[UR46][R2.64] ;  /* 0x0000002e02237981 */ /* 0x002362000c1e1900 */
[----:B------:R-:W-:Y:S01]  /*0150*/  HFMA2 R64, -RZ, RZ, 0, 5.9604644775390625e-08 ;  /* 0x00000001ff407431 */ /* 0x000fe200000001ff */
[----:B------:R-:W-:Y:S05]  /*0160*/  BRA `(.L_x_0) ;  /* 0x00000000000c7947 */ /* 0x000fea0003800000 */
.L_x_1:
[----:B------:R-:W1:Y:S01]  /*0170*/  LDCU UR8, c[0x0][0x880] ;  /* 0x00011000ff0877ac */ /* 0x000e620008000800 */
[----:B------:R-:W-:Y:S01]  /*0180*/  HFMA2 R64, -RZ, RZ, 0, 5.9604644775390625e-08 ;  /* 0x00000001ff407431 */ /* 0x000fe200000001ff */
[----:B-1----:R-:W-:-:S07]  /*0190*/  MOV R35, UR8 ;  /* 0x0000000800237c02 */ /* 0x002fce0008000f00 */
.L_x_0:
[----:B------:R-:W2:Y:S02]  /*01a0*/  LDCU.64 UR8, c[0x0][0x8b0] ;  /* 0x00011600ff0877ac */ /* 0x000ea40008000a00 */
[----:B--2---:R-:W-:-:S04]  /*01b0*/  UISETP.NE.U32.AND UP0, UPT, UR8, URZ, UPT ;  /* 0x000000ff0800728c */ /* 0x004fc8000bf05070 */
[----:B------:R-:W-:-:S09]  /*01c0*/  UISETP.NE.AND.EX UP0, UPT, UR9, URZ, UPT, UP0 ;  /* 0x000000ff0900728c */ /* 0x000fd2000bf05300 */
[----:B------:R-:W-:Y:S05]  /*01d0*/  BRA.U UP0, `(.L_x_2) ;  /* 0x0000000100247547 */ /* 0x000fea000b800000 */
[----:B------:R-:W2:Y:S02]  /*01e0*/  LDCU.64 UR8, c[0x0][0x8a8] ;  /* 0x00011500ff0877ac */ /* 0x000ea40008000a00 */
[----:B--2---:R-:W-:-:S04]  /*01f0*/  UISETP.NE.U32.AND UP0, UPT, UR8, URZ, UPT ;  /* 0x000000ff0800728c */ /* 0x004fc8000bf05070 */
[----:B------:R-:W-:-:S09]  /*0200*/  UISETP.NE.AND.EX UP0, UPT, UR9, URZ, UPT, UP0 ;  /* 0x000000ff0900728c */ /* 0x000fd2000bf05300 */
[----:B------:R-:W-:Y:S05]  /*0210*/  BRA.U !UP0, `(.L_x_3) ;  /* 0x00000001080c7547 */ /* 0x000fea000b800000 */
[----:B-1----:R-:W1:Y:S02]  /*0220*/  LDC.64 R2, c[0x0][0x8a8] ;  /* 0x00022a00ff027b82 */ /* 0x002e640000000a00 */
[----:B-1----:R2:W5:Y:S01]  /*0230*/  LDG.E R33, desc[UR46][R2.64] ;  /* 0x0000002e02217981 */ /* 0x002562000c1e1900 */
[----:B------:R-:W-:Y:S05]  /*0240*/  BRA `(.L_x_2) ;  /* 0x0000000000087947 */ /* 0x000fea0003800000 */
.L_x_3:
[----:B------:R-:W2:Y:S02]  /*0250*/  LDCU UR8, c[0x0][0x8a0] ;  /* 0x00011400ff0877ac */ /* 0x000ea40008000800 */
[----:B--2---:R-:W-:Y:S02]  /*0260*/  MOV R33, UR8 ;  /* 0x0000000800217c02 */ /* 0x004fe40008000f00 */
.L_x_2:
[----:B------:R-:W-:Y:S01]  /*0270*/  IMAD.U32 R0, RZ, RZ, UR10 ;  /* 0x0000000aff007e24 */ /* 0x000fe2000f8e00ff */
[----:B------:R-:W-:Y:S04]  /*0280*/  BSSY.RECONVERGENT B0, `(.L_x_4) ;  /* 0x000000c000007945 */ /* 0x000fe80003800200 */
[C---:B------:R-:W-:Y:S02]  /*0290*/  ISETP.NE.OR P2, PT, R0.reuse, 0x1, !P1 ;  /* 0x000000010000780c */ /* 0x040fe40004f45670 */
[----:B------:R-:W-:-:S11]  /*02a0*/  ISETP.NE.OR P0, PT, R0, 0x3, !P1 ;  /* 0x000000030000780c */ /* 0x000fd60004f05670 */
[----:B------:R-:W-:Y:S05]  /*02b0*/  @P2 BRA `(.L_x_5) ;  /* 0x0000000000202947 */ /* 0x000fea0003800000 */
[----:B------:R-:W3:Y:S02]  /*02c0*/  LDCU.64 UR8, c[0x0][0x348] ;  /* 0x00006900ff0877ac */ /* 0x000ee40008000a00 */
[----:B---3--:R-:W-:Y:S02]  /*02d0*/  UIADD3 UR12, UP1, UPT, UR8, 0x80, URZ ;  /* 0x00000080080c7890 */ /* 0x008fe4000ff3e0ff */
[----:B------:R-:W-:Y:S02]  /*02e0*/  UIADD3 UR8, UP0, UPT, UR8, 0x180, URZ ;  /* 0x0000018008087890 */ /* 0x000fe4000ff1e0ff */
[----:B------:R-:W-:Y:S02]  /*02f0*/  UIADD3.X UR13, UPT, UPT, URZ, UR9, URZ, UP1, !UPT ;  /* 0x00000009ff0d7290 */ /* 0x000fe40008ffe4ff */
[----:B------:R-:W-:-:S07]  /*0300*/  UIADD3.X UR9, UPT, UPT, URZ, UR9, URZ, UP0, !UPT ;  /* 0x00000009ff097290 */ /* 0x000fce00087fe4ff */
[----:B------:R3:W-:Y:S02]  /*0310*/  UTMACCTL.PF [UR12] ;  /* 0x000000000c0079b9 */ /* 0x0007e40008040000 */
[----:B------:R3:W-:Y:S02]  /*0320*/  UTMACCTL.PF [UR8] ;  /* 0x00000000080079b9 */ /* 0x0007e40008040000 */
[----:B---3--:R-:W-:Y:S01]  /*0330*/  NOP ;  /* 0x0000000000007918 */ /* 0x008fe20000000000 */
.L_x_5:
[----:B------:R-:W-:Y:S05]  /*0340*/  BSYNC.RECONVERGENT B0 ;  /* 0x0000000000007941 */ /* 0x000fea0003800200 */
.L_x_4:
[----:B------:R-:W-:Y:S04]  /*0350*/  BSSY.RECONVERGENT B0, `(.L_x_6) ;  /* 0x000000a000007945 */ /* 0x000fe80003800200 */
        /* <DEDUP_REMOVED lines=9> */
.L_x_7:
[----:B------:R-:W-:Y:S05]  /*03f0*/  BSYNC.RECONVERGENT B0 ;  /* 0x0000000000007941 */ /* 0x000fea0003800200 */
.L_x_6:
[----:B------:R-:W3:Y:S01]  /*0400*/  LDCU.64 UR8, c[0x0][0x888] ;  /* 0x00011100ff0877ac */ /* 0x000ee20008000a00 */
[----:B------:R-:W-:Y:S02]  /*0410*/  UISETP.EQ.U32.AND UP1, UPT, UR6, URZ, UPT ;  /* 0x000000ff0600728c */ /* 0x000fe4000bf22070 */
[----:B------:R-:W-:Y:S02]  /*0420*/  UPLOP3.LUT UP5, UPT, UPT, UPT, UPT, 0x80, 0x8 ;  /* 0x000000000008789c */ /* 0x000fe40003faf070 */
[----:B---3--:R-:W-:-:S04]  /*0430*/  UISETP.NE.U32.AND UP0, UPT, UR8, URZ, UPT ;  /* 0x000000ff0800728c */ /* 0x008fc8000bf05070 */
[----:B------:R-:W-:-:S04]  /*0440*/  UISETP.NE.AND.EX UP0, UPT, UR9, URZ, UPT, UP0 ;  /* 0x000000ff0900728c */ /* 0x000fc8000bf05300 */
[----:B------:R-:W-:-:S04]  /*0450*/  UISETP.EQ.OR.EX UP2, UPT, UR7, URZ, !UP0, UP1 ;  /* 0x000000ff0700728c */ /* 0x000fc8000c742710 */
[----:B------:R-:W-:-:S05]  /*0460*/  UP2UR UR53, UPR, URZ, 0x4 ;  /* 0x00000004ff357883 */ /* 0x000fca0008000000 */
[----:B------:R-:W-:Y:S07]  /*0470*/  BRA.U !UP2, `(.L_x_8) ;  /* 0x000000010a207547 */ /* 0x000fee000b800000 */
[----:B------:R-:W-:Y:S01]  /*0480*/  UISETP.NE.U32.AND UP2, UPT, UR6, URZ, UPT ;  /* 0x000000ff0600728c */ /* 0x000fe2000bf45070 */
[----:B-----5:R-:W-:Y:S01]  /*0490*/  FSETP.NEU.AND P0, PT, R35, RZ, PT ;  /* 0x000000ff2300720b */ /* 0x020fe20003f0d000 */
[----:B------:R-:W-:Y:S02]  /*04a0*/  USEL UR6, URZ, 0xffffffff, UP0 ;  /* 0xffffffffff067887 */ /* 0x000fe40008000000 */
[----:B------:R-:W-:-:S10]  /*04b0*/  UISETP.NE.AND.EX UP2, UPT, UR7, URZ, UPT, UP2 ;  /* 0x000000ff0700728c */ /* 0x000fd4000bf45320 */
[----:B------:R-:W-:Y:S01]  /*04c0*/  VOTEU.ANY UP1, P0 ;  /* 0x0000000000ff7886 */ /* 0x000fe20000020100 */
[----:B------:R-:W-:-:S04]  /*04d0*/  @!UP2 USEL UR6, URZ, 0xffffffff, UP1 ;  /* 0xffffffffff06a887 */ /* 0x000fc80008800000 */
[----:B------:R-:W-:-:S04]  /*04e0*/  ULOP3.LUT UR6, UR6, 0x1, URZ, 0xc0, !UPT ;  /* 0x0000000106067892 */ /* 0x000fc8000f8ec0ff */
[----:B------:R-:W-:-:S11]  /*04f0*/  UISETP.NE.U32.AND UP5, UPT, UR6, 0x1, UPT ;  /* 0x000000010600788c */ /* 0x000fd6000bfa5070 */
.L_x_8:
[----:B------:R-:W3:Y:S01]  /*0500*/  SHFL.IDX PT, R0, R68, RZ, 0x1f ;  /* 0x00001fff44007589 */ /* 0x000ee200000e0000 */
[----:B------:R-:W-:-:S04]  /*0510*/  UISETP.NE.AND UP1, UPT, UR10, 0x2, UPT ;  /* 0x000000020a00788c */ /* 0x000fc8000bf25270 */
[----:B------:R-:W-:Y:S02]  /*0520*/  UISETP.EQ.AND UP2, UPT, UR5, URZ, !UP1 ;  /* 0x000000ff0500728c */ /* 0x000fe4000cf42270 */
[----:B------:R-:W-:-:S04]  /*0530*/  USEL UR6, URZ, 0x1, UP1 ;  /* 0x00000001ff067887 */ /* 0x000fc80008800000 */
[----:B------:R-:W-:Y:S02]  /*0540*/  PLOP3.LUT P5, PT, P1, PT, UP2, 0x80, 0x8 ;  /* 0x000000000008781c */ /* 0x000fe40000faf028 */
[----:B---3--:R-:W-:-:S13]  /*0550*/  ISETP.NE.AND P0, PT, R0, RZ, PT ;  /* 0x000000ff0000720c */ /* 0x008fda0003f05270 */
[----:B------:R-:W-:Y:S05]  /*0560*/  @P0 BRA `(.L_x_9) ;  /* 0x0000000000b00947 */ /* 0x000fea0003800000 */
[----:B------:R-:W-:Y:S01]  /*0570*/  ELECT P0, URZ, PT ;  /* 0x0000000000ff782f */ /* 0x000fe20003800000 */
[----:B------:R-:W-:-:S12]  /*0580*/  BSSY.RECONVERGENT B0, `(.L_x_9) ;  /* 0x000002a000007945 */ /* 0x000fd80003800200 */
[----:B------:R-:W-:Y:S05]  /*0590*/  @!P0 BRA `(.L_x_10) ;  /* 0x0000000000a08947 */ /* 0x000fea0003800000 */
[----:B------:R-:W-:Y:S01]  /*05a0*/  UMOV UR8, 0x400 ;  /* 0x0000040000087882 */ /* 0x000fe20000000000 */
[----:B------:R-:W-:Y:S01]  /*05b0*/  UMOV UR7, 0x1 ;  /* 0x0000000100077882 */ /* 0x000fe20000000000 */
[----:B------:R-:W-:Y:S02]  /*05c0*/  ULEA UR8, UR37, UR8, 0x18 ;  /* 0x0000000825087291 */ /* 0x000fe4000f8ec0ff */
[----:B------:R-:W-:-:S04]  /*05d0*/  UIADD3 UR12, UPT, UPT, -UR7, 0x100000, URZ ;  /* 0x00100000070c7890 */ /* 0x000fc8000fffe1ff */
[----:B------:R-:W-:Y:S02]  /*05e0*/  USHF.L.U32 UR13, UR12, 0xb, URZ ;  /* 0x0000000b0c0d7899 */ /* 0x000fe400080006ff */
[----:B------:R-:W-:Y:S01]  /*05f0*/  USHF.L.U32 UR12, UR12, 0x1, URZ ;  /* 0x000000010c0c7899 */ /* 0x000fe200080006ff */
[----:B------:R-:W3:Y:S11]  /*0600*/  FENCE.VIEW.ASYNC.S ;  /* 0x00000000000073c6 */ /* 0x000ef60000000000 */
[----:B---3--:R3:W4:Y:S01]  /*0610*/  SYNCS.EXCH.64 URZ, [UR8], UR12 ;  /* 0x0000000c08ff75b2 */ /* 0x0087220008000100 */
[----:B------:R3:W1:Y:S01]  /*0620*/  SYNCS.EXCH.64 URZ, [UR8+0x80], UR12 ;  /* 0x0000800c08ff75b2 */ /* 0x0006620008000100 */
        /* <DEDUP_REMOVED lines=29> */
[----:B------:R3:W1:Y:S02]  /*0800*/  SYNCS.EXCH.64 URZ, [UR8+0xf8], UR12 ;  /* 0x0000f80c08ff75b2 */ /* 0x0006640008000100 */
[----:B---34-:R-:W-:Y:S01]  /*0810*/  NOP ;  /* 0x0000000000007918 */ /* 0x018fe20000000000 */
.L_x_10:
[----:B------:R-:W-:Y:S05]  /*0820*/  BSYNC.RECONVERGENT B0 ;  /* 0x0000000000007941 */ /* 0x000fea0003800200 */
.L_x_9:
[----:B------:R-:W3:Y:S01]  /*0830*/  SHFL.IDX PT, R0, R68, RZ, 0x1f ;  /* 0x00001fff44007589 */ /* 0x000ee200000e0000 */
[----:B------:R-:W-:Y:S01]  /*0840*/  NOP ;  /* 0x0000000000007918 */ /* 0x000fe20000000000 */
[----:B---3--:R-:W-:-:S13]  /*0850*/  ISETP.NE.AND P0, PT, R0, 0x1, PT ;  /* 0x000000010000780c */ /* 0x008fda0003f05270 */
[----:B------:R-:W-:Y:S05]  /*0860*/  @P0 BRA `(.L_x_11) ;  /* 0x00000000004c0947 */ /* 0x000fea0003800000 */
[----:B------:R-:W-:Y:S01]  /*0870*/  UMOV UR9, 0x400 ;  /* 0x0000040000097882 */ /* 0x000fe20000000000 */
[----:B------:R-:W-:Y:S01]  /*0880*/  UMOV UR8, 0x20 ;  /* 0x0000002000087882 */ /* 0x000fe20000000000 */
[----:B------:R-:W-:Y:S01]  /*0890*/  UMOV UR7, 0x80 ;  /* 0x0000008000077882 */ /* 0x000fe20000000000 */
[----:B------:R-:W-:Y:S02]  /*08a0*/  ULEA UR9, UR37, UR9, 0x18 ;  /* 0x0000000925097291 */ /* 0x000fe4000f8ec0ff */
[----:B------:R-:W-:-:S04]  /*08b0*/  UIADD3 UR12, UPT, UPT, -UR8, 0x100000, URZ ;  /* 0x00100000080c7890 */ /* 0x000fc8000fffe1ff */
[----:B------:R-:W-:Y:S02]  /*08c0*/  USHF.L.U32 UR13, UR12, 0xb, URZ ;  /* 0x0000000b0c0d7899 */ /* 0x000fe400080006ff */
[----:B------:R-:W-:Y:S02]  /*08d0*/  USHF.L.U32 UR12, UR12, 0x1, URZ ;  /* 0x000000010c0c7899 */ /* 0x000fe400080006ff */
[----:B------:R-:W-:-:S04]  /*08e0*/  UIADD3 UR14, UPT, UPT, -UR7, 0x100000, URZ ;  /* 0x00100000070e7890 */ /* 0x000fc8000fffe1ff */
[----:B------:R-:W-:Y:S02]  /*08f0*/  USHF.L.U32 UR15, UR14, 0xb, URZ ;  /* 0x0000000b0e0f7899 */ /* 0x000fe400080006ff */
[----:B------:R-:W-:Y:S01]  /*0900*/  USHF.L.U32 UR14, UR14, 0x1, URZ ;  /* 0x000000010e0e7899 */ /* 0x000fe200080006ff */
[----:B------:R-:W-:Y:S01]  /*0910*/  ELECT P0, URZ, PT ;  /* 0x0000000000ff782f */ /* 0x000fe20003800000 */
[----:B------:R-:W3:Y:S02]  /*0920*/  FENCE.VIEW.ASYNC.S ;  /* 0x00000000000073c6 */ /* 0x000ee40000000000 */
[----:B---3--:R3:W4:Y:S08]  /*0930*/  SYNCS.EXCH.64 URZ, [UR9+0x100], UR12 ;  /* 0x0001000c09ff75b2 */ /* 0x0087300008000100 */
[----:B------:R3:W1:Y:S01]  /*0940*/  SYNCS.EXCH.64 URZ, [UR9+0x118], UR14 ;  /* 0x0001180e09ff75b2 */ /* 0x0006620008000100 */
[----:B------:R3:W1:Y:S01]  /*0950*/  SYNCS.EXCH.64 URZ, [UR9+0x108], UR12 ;  /* 0x0001080c09ff75b2 */ /* 0x0006620008000100 */
[----:B------:R3:W1:Y:S01]  /*0960*/  SYNCS.EXCH.64 URZ, [UR9+0x120], UR14 ;  /* 0x0001200e09ff75b2 */ /* 0x0006620008000100 */
[----:B------:R3:W1:Y:S01]  /*0970*/  SYNCS.EXCH.64 URZ, [UR9+0x110], UR12 ;  /* 0x0001100c09ff75b2 */ /* 0x0006620008000100 */
[----:B------:R3:W1:Y:S01]  /*0980*/  SYNCS.EXCH.64 URZ, [UR9+0x128], UR14 ;  /* 0x0001280e09ff75b2 */ /* 0x0006620008000100 */
[----:B------:R-:W-:Y:S01]  /*0990*/  NOP ;  /* 0x0000000000007918 */ /* 0x000fe20000000000 */
.L_x_11:
[----:B------:R-:W2:Y:S01]  /*09a0*/  SHFL.IDX PT, R0, R68, RZ, 0x1f ;  /* 0x00001fff44007589 */ /* 0x000ea200000e0000 */
[----:B------:R-:W-:Y:S01]  /*09b0*/  NOP ;  /* 0x0000000000007918 */ /* 0x000fe20000000000 */
[----:B--2---:R-:W-:-:S13]  /*09c0*/  ISETP.NE.AND P0, PT, R0, 0x3, PT ;  /* 0x000000030000780c */ /* 0x004fda0003f05270 */
[----:B------:R-:W-:Y:S05]  /*09d0*/  @P0 BRA `(.L_x_12) ;  /* 0x00000000002c0947 */ /* 0x000fea0003800000 */
[----:B------:R-:W-:Y:S01]  /*09e0*/  UMOV UR8, 0x400 ;  /* 0x0000040000087882 */ /* 0x000fe20000000000 */
[----:B------:R-:W-:Y:S01]  /*09f0*/  UMOV UR7, 0x20 ;  /* 0x0000002000077882 */ /* 0x000fe20000000000 */
[----:B------:R-:W-:Y:S02]  /*0a00*/  ULEA UR8, UR37, UR8, 0x18 ;  /* 0x0000000825087291 */ /* 0x000fe4000f8ec0ff */
[----:B---3--:R-:W-:-:S04]  /*0a10*/  UIADD3 UR12, UPT, UPT, -UR7, 0x100000, URZ ;  /* 0x00100000070c7890 */ /* 0x008fc8000fffe1ff */
[----:B------:R-:W-:Y:S02]  /*0a20*/  USHF.L.U32 UR13, UR12, 0xb, URZ ;  /* 0x0000000b0c0d7899 */ /* 0x000fe400080006ff */
[----:B------:R-:W-:Y:S01]  /*0a30*/  USHF.L.U32 UR12, UR12, 0x1, URZ ;  /* 0x000000010c0c7899 */ /* 0x000fe200080006ff */
[----:B------:R-:W-:Y:S01]  /*0a40*/  ELECT P0, URZ, PT ;  /* 0x0000000000ff782f */ /* 0x000fe20003800000 */
[----:B------:R-:W2:Y:S10]  /*0a50*/  FENCE.VIEW.ASYNC.S ;  /* 0x00000000000073c6 */ /* 0x000eb40000000000 */
[----:B--2---:R2:W3:Y:S01]  /*0a60*/  SYNCS.EXCH.64 URZ, [UR8+0x130], UR12 ;  /* 0x0001300c08ff75b2 */ /* 0x0044e20008000100 */
[----:B------:R2:W1:Y:S01]  /*0a70*/  SYNCS.EXCH.64 URZ, [UR8+0x138], UR12 ;  /* 0x0001380c08ff75b2 */ /* 0x0004620008000100 */
[----:B------:R-:W-:Y:S01]  /*0a80*/  NOP ;  /* 0x0000000000007918 */ /* 0x000fe20000000000 */
.L_x_12:
[----:B------:R-:W4:Y:S01]  /*0a90*/  SHFL.IDX PT, R0, R68, RZ, 0x1f ;  /* 0x00001fff44007589 */ /* 0x000f2200000e0000 */
[----:B------:R-:W-:Y:S01]  /*0aa0*/  NOP ;  /* 0x0000000000007918 */ /* 0x000fe20000000000 */
[----:B----4-:R-:W-:-:S13]  /*0ab0*/  ISETP.NE.AND P0, PT, R0, 0x4, PT ;  /* 0x000000040000780c */ /* 0x010fda0003f05270 */
[----:B------:R-:W-:Y:S05]  /*0ac0*/  @P0 BRA `(.L_x_13) ;  /* 0x0000000000480947 */ /* 0x000fea0003800000 */
[----:B---3--:R-:W-:Y:S01]  /*0ad0*/  UMOV UR9, 0x1e0 ;  /* 0x000001e000097882 */ /* 0x008fe20000000000 */
[----:B--2---:R-:W-:Y:S01]  /*0ae0*/  UMOV UR8, 0x400 ;  /* 0x0000040000087882 */ /* 0x004fe20000000000 */
[----:B------:R-:W-:Y:S01]  /*0af0*/  USEL UR9, UR9, 0x1a0, UP5 ;  /* 0x000001a009097887 */ /* 0x000fe2000a800000 */
        /* <DEDUP_REMOVED lines=9> */
[----:B------:R-:W2:Y:S02]  /*0b90*/  FENCE.VIEW.ASYNC.S ;  /* 0x00000000000073c6 */ /* 0x000ea40000000000 */
[----:B--2---:R4:W2:Y:S08]  /*0ba0*/  SYNCS.EXCH.64 URZ, [UR8+0x140], UR12 ;  /* 0x0001400c08ff75b2 */ /* 0x0048b00008000100 */
[----:B------:R4:W3:Y:S01]  /*0bb0*/  SYNCS.EXCH.64 URZ, [UR8+0x150], UR14 ;  /* 0x0001500e08ff75b2 */ /* 0x0008e20008000100 */
[----:B------:R4:W1:Y:S01]  /*0bc0*/  SYNCS.EXCH.64 URZ, [UR8+0x148], UR12 ;  /* 0x0001480c08ff75b2 */ /* 0x0008620008000100 */
[----:B------:R4:W1:Y:S02]  /*0bd0*/  SYNCS.EXCH.64 URZ, [UR8+0x158], UR14 ;  /* 0x0001580e08ff75b2 */ /* 0x0008640008000100 */
[----:B----4-:R-:W-:Y:S01]  /*0be0*/  NOP ;  /* 0x0000000000007918 */ /* 0x010fe20000000000 */
.L_x_13:
[----:B------:R-:W4:Y:S01]  /*0bf0*/  SHFL.IDX PT, R0, R68, RZ, 0x1f ;  /* 0x00001fff44007589 */ /* 0x000f2200000e0000 */
[----:B------:R-:W-:Y:S01]  /*0c00*/  NOP ;  /* 0x0000000000007918 */ /* 0x000fe20000000000 */
[----:B----4-:R-:W-:-:S13]  /*0c10*/  ISETP.NE.AND P0, PT, R0, 0x5, PT ;  /* 0x000000050000780c */ /* 0x010fda0003f05270 */
[----:B------:R-:W-:Y:S05]  /*0c20*/  @P0 BRA `(.L_x_14) ;  /* 0x0000000000540947 */ /* 0x000fea0003800000 */
[----:B---3--:R-:W-:Y:S01]  /*0c30*/  UMOV UR9, 0x400 ;  /* 0x0000040000097882 */ /* 0x008fe20000000000 */
[----:B--2---:R-:W-:Y:S01]  /*0c40*/  UMOV UR8, 0x1 ;  /* 0x0000000100087882 */ /* 0x004fe20000000000 */
        /* <DEDUP_REMOVED lines=13> */
[----:B------:R4:W1:Y:S01]  /*0d20*/  SYNCS.EXCH.64 URZ, [UR9+0x188], UR14 ;  /* 0x0001880e09ff75b2 */ /* 0x0008620008000100 */
[----:B------:R4:W1:Y:S01]  /*0d30*/  SYNCS.EXCH.64 URZ, [UR9+0x170], UR12 ;  /* 0x0001700c09ff75b2 */ /* 0x0008620008000100 */
[----:B------:R4:W1:Y:S01]  /*0d40*/  SYNCS.EXCH.64 URZ, [UR9+0x190], UR14 ;  /* 0x0001900e09ff75b2 */ /* 0x0008620008000100 */
[----:B------:R4:W1:Y:S01]  /*0d50*/  SYNCS.EXCH.64 URZ, [UR9+0x178], UR12 ;  /* 0x0001780c09ff75b2 */ /* 0x0008620008000100 */
[----:B------:R4:W1:Y:S02]  /*0d60*/  SYNCS.EXCH.64 URZ, [UR9+0x198], UR14 ;  /* 0x0001980e09ff75b2 */ /* 0x0008640008000100 */
[----:B----4-:R-:W-:Y:S01]  /*0d70*/  NOP ;  /* 0x0000000000007918 */ /* 0x010fe20000000000 */
.L_x_14:
[----:B------:R-:W4:Y:S01]  /*0d80*/  SHFL.IDX PT, R0, R68, RZ, 0x1f ;  /* 0x00001fff44007589 */ /* 0x000f2200000e0000 */
[----:B------:R-:W-:Y:S01]  /*0d90*/  ISETP.NE.OR P1, PT, RZ, UR10, !P1 ;  /* 0x0000000aff007c0c */ /* 0x000fe2000cf25670 */
[----:B------:R-:W-:Y:S01]  /*0da0*/  NOP ;  /* 0x0000000000007918 */ /* 0x000fe20000000000 */
[----:B----4-:R-:W-:-:S13]  /*0db0*/  ISETP.NE.AND P0, PT, R0, 0x3, PT ;  /* 0x000000030000780c */ /* 0x010fda0003f05270 */
[----:B------:R-:W-:Y:S05]  /*0dc0*/  @P0 BRA `(.L_x_15) ;  /* 0x0000000000340947 */ /* 0x000fea0003800000 */
[----:B--2---:R-:W-:Y:S01]  /*0dd0*/  UMOV UR8, 0x400 ;  /* 0x0000040000087882 */ /* 0x004fe20000000000 */
[----:B------:R-:W-:Y:S01]  /*0de0*/  UMOV UR7, 0x20 ;  /* 0x0000002000077882 */ /* 0x000fe20000000000 */
[----:B------:R-:W-:Y:S02]  /*0df0*/  ULEA UR8, UR37, UR8, 0x18 ;  /* 0x0000000825087291 */ /* 0x000fe4000f8ec0ff */
[----:B---3--:R-:W-:-:S04]  /*0e00*/  UIADD3 UR12, UPT, UPT, -UR7, 0x100000, URZ ;  /* 0x00100000070c7890 */ /* 0x008fc8000fffe1ff */
[----:B------:R-:W-:Y:S02]  /*0e10*/  USHF.L.U32 UR13, UR12, 0xb, URZ ;  /* 0x0000000b0c0d7899 */ /* 0x000fe400080006ff */
[----:B------:R-:W-:Y:S01]  /*0e20*/  USHF.L.U32 UR12, UR12, 0x1, URZ ;  /* 0x000000010c0c7899 */ /* 0x000fe200080006ff */
[----:B------:R-:W-:Y:S01]  /*0e30*/  ELECT P0, URZ, PT ;  /* 0x0000000000ff782f */ /* 0x000fe20003800000 */
[----:B------:R-:W2:Y:S10]  /*0e40*/  FENCE.VIEW.ASYNC.S ;  /* 0x00000000000073c6 */ /* 0x000eb40000000000 */
[----:B--2---:R4:W2:Y:S01]  /*0e50*/  SYNCS.EXCH.64 URZ, [UR8+0x1a0], UR12 ;  /* 0x0001a00c08ff75b2 */ /* 0x0048a20008000100 */
[----:B------:R4:W3:Y:S01]  /*0e60*/  SYNCS.EXCH.64 URZ, [UR8+0x1b0], UR12 ;  /* 0x0001b00c08ff75b2 */ /* 0x0008e20008000100 */
[----:B------:R4:W1:Y:S01]  /*0e70*/  SYNCS.EXCH.64 URZ, [UR8+0x1a8], UR12 ;  /* 0x0001a80c08ff75b2 */ /* 0x0008620008000100 */
[----:B------:R4:W1:Y:S02]  /*0e80*/  SYNCS.EXCH.64 URZ, [UR8+0x1b8], UR12 ;  /* 0x0001b80c08ff75b2 */ /* 0x0008640008000100 */
[----:B----4-:R-:W-:Y:S01]  /*0e90*/  NOP ;  /* 0x0000000000007918 */ /* 0x010fe20000000000 */
.L_x_15:
[----:B------:R-:W-:Y:S01]  /*0ea0*/  VOTEU.ALL UP1, P1 ;  /* 0x0000000000ff7886 */ /* 0x000fe20000820000 */
[----:B--2---:R-:W2:Y:S01]  /*0eb0*/  LDCU UR8, c[0x0][0x36c] ;  /* 0x00006d80ff0877ac */ /* 0x004ea20008000800 */
[----:B------:R-:W-:Y:S01]  /*0ec0*/  NOP ;  /* 0x0000000000007918 */ /* 0x000fe20000000000 */
[----:B------:R-:W-:Y:S01]  /*0ed0*/  LOP3.LUT R10, R69, 0x1f, RZ, 0xc0, !PT ;  /* 0x0000001f450a7812 */ /* 0x000fe200078ec0ff */
[----:B---3--:R-:W-:Y:S01]  /*0ee0*/  UMOV UR12, 0x20 ;  /* 0x00000020000c7882 */ /* 0x008fe20000000000 */
[----:B------:R-:W-:Y:S01]  /*0ef0*/  @!UP1 UMOV UR7, 0x400 ;  /* 0x0000040000079882 */ /* 0x000fe20000000000 */
[----:B------:R-:W-:-:S04]  /*0f00*/  @!UP1 UIADD3 UR12, UPT, UPT, -UR12, 0x100000, URZ ;  /* 0x001000000c0c9890 */ /* 0x000fc8000fffe1ff */
[----:B------:R-:W-:Y:S02]  /*0f10*/  @!UP1 USHF.L.U32 UR13, UR12, 0xb, URZ ;  /* 0x0000000b0c0d9899 */ /* 0x000fe400080006ff */
[----:B------:R-:W-:Y:S02]  /*0f20*/  @!UP1 USHF.L.U32 UR12, UR12, 0x1, URZ ;  /* 0x000000010c0c9899 */ /* 0x000fe400080006ff */
[----:B------:R-:W-:Y:S01]  /*0f30*/  @!UP1 ULEA UR7, UR37, UR7, 0x18 ;  /* 0x0000000725079291 */ /* 0x000fe2000f8ec0ff */
[----:B------:R-:W-:Y:S01]  /*0f40*/  VOTEU.ALL UP1, P1 ;  /* 0x0000000000ff7886 */ /* 0x000fe20000820000 */
[----:B------:R-:W-:Y:S01]  /*0f50*/  UISETP.NE.AND UP4, UPT, UR10, URZ, UPT ;  /* 0x000000ff0a00728c */ /* 0x000fe2000bf85270 */
[----:B------:R-:W3:Y:S09]  /*0f60*/  FENCE.VIEW.ASYNC.S ;  /* 0x00000000000073c6 */ /* 0x000ef20000000000 */
[----:B---3--:R3:W4:Y:S01]  /*0f70*/  @!UP1 SYNCS.EXCH.64 URZ, [UR7+0x1c0], UR12 ;  /* 0x0001c00c07ff95b2 */ /* 0x0087220008000100 */
[----:B--2---:R-:W-:-:S09]  /*0f80*/  UISETP.EQ.U32.AND UP1, UPT, UR8, 0x1, UPT ;  /* 0x000000010800788c */ /* 0x004fd2000bf22070 */
[----:B------:R-:W-:Y:S05]  /*0f90*/  BRA.U !UP1, `(.L_x_16) ;  /* 0x0000000109087547 */ /* 0x000fea000b800000 */
[----:B-1--4-:R-:W-:Y:S01]  /*0fa0*/  UCGABAR_ARV ;  /* 0x00000000000079c7 */ /* 0x012fe20008000000 */
[----:B------:R-:W-:Y:S05]  /*0fb0*/  BRA `(.L_x_17) ;  /* 0x0000000000047947 */ /* 0x000fea0003800000 */
.L_x_16:
[----:B-1--4-:R-:W-:Y:S01]  /*0fc0*/  NOP ;  /* 0x0000000000007918 */ /* 0x012fe20000000000 */
.L_x_17:
[----:B------:R-:W1:Y:S01]  /*0fd0*/  S2R R15, SR_CTAID.Y ;  /* 0x00000000000f7919 */ /* 0x000e620000002600 */
[----:B------:R-:W-:-:S05]  /*0fe0*/  CS2R.32 R63, SR_CgaSize ;  /* 0x00000000003f7805 */ /* 0x000fca0000008a00 */
[----:B------:R-:W-:-:S05]  /*0ff0*/  IMAD R63, R63, -0xa0, RZ ;  /* 0xffffff603f3f7824 */ /* 0x000fca00078e02ff */
[----:B---3--:R-:W-:-:S14]  /*1000*/  R2UR UR7, R63 ;  /* 0x000000003f0772ca */ /* 0x008fdc00000e0000 */
[----:B------:R-:W2:Y:S01]  /*1010*/  LDCU UR7, c[0x0][UR7+0x2b4] ;  /* 0x00005680070777ac */ /* 0x000ea20008000800 */
[----:B------:R-:W-:-:S05]  /*1020*/  CS2R.32 R0, SR_CgaSize ;  /* 0x0000000000007805 */ /* 0x000fca0000008a00 */
[----:B------:R-:W-:-:S06]  /*1030*/  IMAD R0, R0, -0xa0, RZ ;  /* 0xffffff6000007824 */ /* 0x000fcc00078e02ff */
[----:B------:R-:W3:Y:S01]  /*1040*/  LDC R0, c[0x0][R0+0x2a4] ;  /* 0x0000a90000007b82 */ /* 0x000ee20000000800 */
[----:B------:R-:W-:Y:S01]  /*1050*/  PRMT R8, RZ, 0x7610, R8 ;  /* 0x00007610ff087816 */ /* 0x000fe20000000008 */
[----:B------:R-:W4:Y:S01]  /*1060*/  S2R R9, SR_CTAID.X ;  /* 0x0000000000097919 */ /* 0x000f220000002500 */
[----:B------:R-:W-:-:S05]  /*1070*/  CS2R.32 R63, SR_CgaSize ;  /* 0x00000000003f7805 */ /* 0x000fca0000008a00 */
[----:B------:R-:W-:-:S05]  /*1080*/  IMAD R63, R63, -0xa0, RZ ;  /* 0xffffff603f3f7824 */ /* 0x000fca00078e02ff */
[----:B------:R-:W-:-:S14]  /*1090*/  R2UR UR8, R63 ;  /* 0x000000003f0872ca */ /* 0x000fdc00000e0000 */
[----:B------:R-:W3:Y:S01]  /*10a0*/  LDCU UR8, c[0x0][UR8+0x2b0] ;  /* 0x00005600080877ac */ /* 0x000ee20008000800 */
[----:B------:R-:W-:Y:S01]  /*10b0*/  UISETP.NE.AND UP2, UPT, UR10, 0x2, UPT ;  /* 0x000000020a00788c */ /* 0x000fe2000bf45270 */
[----:B------:R-:W2:Y:S01]  /*10c0*/  LDC R11, c[0x0][0xb24] ;  /* 0x0002c900ff0b7b82 */ /* 0x000ea20000000800 */
[----:B------:R-:W-:-:S05]  /*10d0*/  CS2R.32 R2, SR_CgaSize ;  /* 0x0000000000027805 */ /* 0x000fca0000008a00 */
[----:B------:R-:W-:-:S06]  /*10e0*/  IMAD R2, R2, -0xa0, RZ ;  /* 0xffffff6002027824 */ /* 0x000fcc00078e02ff */
[----:B------:R-:W3:Y:S08]  /*10f0*/  LDC R2, c[0x0][R2+0x2a0] ;  /* 0x0000a80002027b82 */ /* 0x000ef00000000800 */
[----:B------:R-:W3:Y:S01]  /*1100*/  LDC R26, c[0x0][0xb24] ;  /* 0x0002c900ff1a7b82 */ /* 0x000ee20000000800 */
[----:B-1----:R-:W-:-:S07]  /*1110*/  I2FP.F32.U32 R62, R15 ;  /* 0x0000000f003e7245 */ /* 0x002fce0000201000 */
[----:B------:R-:W1:Y:S01]  /*1120*/  S2UR UR36, SR_CTAID.Z ;  /* 0x00000000002479c3 */ /* 0x000e620000002700 */
[----:B--2---:R-:W-:Y:S01]  /*1130*/  ISETP.GE.AND P0, PT, R11, 0x1, PT ;  /* 0x000000010b00780c */ /* 0x004fe20003f06270 */
[----:B----4-:R-:W-:Y:S01]  /*1140*/  IMAD.MOV.U32 R14, RZ, RZ, R9 ;  /* 0x000000ffff0e7224 */ /* 0x010fe200078e0009 */
[----:B------:R-:W-:Y:S01]  /*1150*/  I2FP.F32.U32 R63, R9 ;  /* 0x00000009003f7245 */ /* 0x000fe20000201000 */
[----:B------:R-:W-:Y:S01]  /*1160*/  FMUL R62, R62, UR7 ;  /* 0x000000073e3e7c20 */ /* 0x000fe20008400000 */
[----:B------:R-:W2:Y:S03]  /*1170*/  LDCU UR7, c[0x0][0xb30] ;  /* 0x00016600ff0777ac */ /* 0x000ea60008000800 */
[----:B---3--:R-:W-:Y:S02]  /*1180*/  FMUL R63, R63, UR8 ;  /* 0x000000083f3f7c20 */ /* 0x008fe40008400000 */
[----:B------:R-:W3:Y:S08]  /*1190*/  F2I.U32.TRUNC.NTZ R62, R62 ;  /* 0x0000003e003e7305 */ /* 0x000ef0000020f000 */
[----:B------:R-:W4:Y:S01]  /*11a0*/  F2I.U32.TRUNC.NTZ R63, R63 ;  /* 0x0000003f003f7305 */ /* 0x000f22000020f000 */
[----:B--2---:R-:W-:Y:S01]  /*11b0*/  UISETP.NE.AND UP3, UPT, UR7, 0x1, UPT ;  /* 0x000000010700788c */ /* 0x004fe2000bf65270 */
[----:B---3--:R-:W-:-:S05]  /*11c0*/  IADD3 R62, PT, PT, -R62, RZ, RZ ;  /* 0x000000ff3e3e7210 */ /* 0x008fca0007ffe1ff */
[----:B------:R-:W-:Y:S01]  /*11d0*/  IMAD R62, R0, R62, R15 ;  /* 0x0000003e003e7224 */ /* 0x000fe200078e020f */
[----:B------:R-:W-:Y:S01]  /*11e0*/  PRMT R0, RZ, 0x7610, R0 ;  /* 0x00007610ff007816 */ /* 0x000fe20000000000 */
[----:B----4-:R-:W-:-:S04]  /*11f0*/  IMAD.MOV R63, RZ, RZ, -R63 ;  /* 0x000000ffff3f7224 */ /* 0x010fc800078e0a3f */
[----:B------:R-:W-:Y:S01]  /*1200*/  IMAD R63, R2, R63, R9 ;  /* 0x0000003f023f7224 */ /* 0x000fe200078e0209 */
[----:B-1----:R-:W-:Y:S06]  /*1210*/  BRA.U UP4, `(.L_x_18) ;  /* 0x0000000104247547 */ /* 0x002fec000b800000 */
[----:B------:R-:W-:Y:S01]  /*1220*/  ISETP.NE.AND P1, PT, R62, RZ, PT ;  /* 0x000000ff3e00720c */ /* 0x000fe20003f25270 */
[----:B------:R-:W-:Y:S01]  /*1230*/  IMAD.MOV.U32 R0, RZ, RZ, 0x3 ;  /* 0x00000003ff007424 */ /* 0x000fe200078e00ff */
[C---:B------:R-:W-:Y:S02]  /*1240*/  LOP3.LUT R2, R63.reuse, 0xfffffffe, RZ, 0xc0, !PT ;  /* 0xfffffffe3f027812 */ /* 0x040fe400078ec0ff */
[----:B------:R-:W-:Y:S02]  /*1250*/  ISETP.LT.U32.OR P1, PT, R63, 0x2, !P1 ;  /* 0x000000023f00780c */ /* 0x000fe40004f21470 */
[----:B------:R-:W-:Y:S02]  /*1260*/  SHF.L.U32 R0, R0, R2, RZ ;  /* 0x0000000200007219 */ /* 0x000fe400000006ff */
[----:B------:R-:W-:Y:S02]  /*1270*/  SEL R4, RZ, 0x1, !P1 ;  /* 0x00000001ff047807 */ /* 0x000fe40004800000 */
[----:B------:R-:W-:-:S05]  /*1280*/  SEL R3, RZ, 0x2, !P1 ;  /* 0x00000002ff037807 */ /* 0x000fca0004800000 */
[----:B------:R-:W-:-:S05]  /*1290*/  IMAD.IADD R3, R4, 0x1, R3 ;  /* 0x0000000104037824 */ /* 0x000fca00078e0203 */
[----:B------:R-:W-:Y:S02]  /*12a0*/  PRMT R8, R3, 0x7610, R8 ;  /* 0x0000761003087816 */ /* 0x000fe40000000008 */
.L_x_18:
[----:B------:R-:W-:Y:S05]  /*12b0*/  @!P0 BRA `(.L_x_19) ;  /* 0x0000000000b88947 */ /* 0x000fea0003800000 */
[----:B------:R-:W1:Y:S01]  /*12c0*/  LDC.64 R4, c[0x0][0xb18] ;  /* 0x0002c600ff047b82 */ /* 0x000e620000000a00 */
[----:B------:R-:W-:-:S07]  /*12d0*/  ISETP.NE.AND P0, PT, R11, 0x1, PT ;  /* 0x000000010b00780c */ /* 0x000fce0003f05270 */
[----:B------:R-:W2:Y:S08]  /*12e0*/  LDC R14, c[0x0][0xb0c] ;  /* 0x0002c300ff0e7b82 */ /* 0x000eb00000000800 */
[----:B------:R-:W3:Y:S08]  /*12f0*/  LDC R16, c[0x0][0x370] ;  /* 0x0000dc00ff107b82 */ /* 0x000ef00000000800 */
[----:B------:R-:W4:Y:S01]  /*1300*/  LDC R13, c[0x0][0x374] ;  /* 0x0000dd00ff0d7b82 */ /* 0x000f220000000800 */
[----:B-1----:R-:W-:-:S07]  /*1310*/  ISETP.NE.AND P1, PT, R4, 0x1, PT ;  /* 0x000000010400780c */ /* 0x002fce0003f25270 */
[----:B------:R-:W3:Y:S01]  /*1320*/  LDC.64 R6, c[0x0][0xb10] ;  /* 0x0002c400ff067b82 */ /* 0x000ee20000000a00 */
[----:B--2---:R-:W-:-:S07]  /*1330*/  ISETP.NE.AND P2, PT, R14, 0x1, PT ;  /* 0x000000010e00780c */ /* 0x004fce0003f45270 */
[----:B------:R-:W1:Y:S08]  /*1340*/  LDC R12, c[0x0][0xb20] ;  /* 0x0002c800ff0c7b82 */ /* 0x000e700000000800 */
[----:B------:R-:W2:Y:S01]  /*1350*/  LDC.64 R2, c[0x0][0xb28] ;  /* 0x0002ca00ff027b82 */ /* 0x000ea20000000a00 */
[----:B----4-:R-:W-:-:S04]  /*1360*/  IMAD.HI.U32 R17, R13, R5, RZ ;  /* 0x000000050d117227 */ /* 0x010fc800078e00ff */
[----:B------:R-:W-:-:S04]  /*1370*/  IMAD.HI.U32 R5, R15, R5, RZ ;  /* 0x000000050f057227 */ /* 0x000fc800078e00ff */
[----:B---3--:R-:W-:-:S05]  /*1380*/  IMAD.HI.U32 R18, R16, R6, RZ ;  /* 0x0000000610127227 */ /* 0x008fca00078e00ff */
[-C--:B------:R-:W-:Y:S01]  /*1390*/  @P2 SHF.R.U32.HI R16, RZ, R7.reuse, R18 ;  /* 0x00000007ff102219 */ /* 0x080fe20000011612 */
[----:B------:R-:W-:Y:S01]  /*13a0*/  IMAD.HI.U32 R18, R9, R6, RZ ;  /* 0x0000000609127227 */ /* 0x000fe200078e00ff */
[-C--:B-1----:R-:W-:Y:S02]  /*13b0*/  @P1 SHF.R.U32.HI R13, RZ, R12.reuse, R17 ;  /* 0x0000000cff0d1219 */ /* 0x082fe40000011611 */
[----:B------:R-:W-:Y:S02]  /*13c0*/  SHF.R.U32.HI R5, RZ, R12, R5 ;  /* 0x0000000cff057219 */ /* 0x000fe40000011605 */
[----:B------:R-:W-:Y:S02]  /*13d0*/  SHF.R.U32.HI R18, RZ, R7, R18 ;  /* 0x00000007ff127219 */ /* 0x000fe40000011612 */
[----:B------:R-:W-:Y:S01]  /*13e0*/  SEL R5, R15, R5, !P1 ;  /* 0x000000050f057207 */ /* 0x000fe20004800000 */
[----:B--2---:R-:W-:Y:S01]  /*13f0*/  IMAD.HI.U32 R17, R13, R2, RZ ;  /* 0x000000020d117227 */ /* 0x004fe200078e00ff */
[----:B------:R-:W-:-:S03]  /*1400*/  SEL R18, R9, R18, !P2 ;  /* 0x0000001209127207 */ /* 0x000fc60005000000 */
[----:B------:R-:W-:Y:S01]  /*1410*/  IMAD.HI.U32 R6, R16, R2, RZ ;  /* 0x0000000210067227 */ /* 0x000fe200078e00ff */
[----:B------:R-:W-:-:S04]  /*1420*/  @P0 SHF.R.U32.HI R13, RZ, R3, R17 ;  /* 0x00000003ff0d0219 */ /* 0x000fc80000011611 */
[----:B------:R-:W-:Y:S01]  /*1430*/  @P0 SHF.R.U32.HI R16, RZ, R3, R6 ;  /* 0x00000003ff100219 */ /* 0x000fe20000011606 */
[----:B------:R-:W-:-:S04]  /*1440*/  IMAD R13, R13, R11, RZ ;  /* 0x0000000b0d0d7224 */ /* 0x000fc800078e02ff */
[----:B------:R-:W-:Y:S01]  /*1450*/  IMAD R6, R16, R11, RZ ;  /* 0x0000000b10067224 */ /* 0x000fe200078e02ff */
[----:B------:R-:W-:-:S04]  /*1460*/  ISETP.GE.AND P1, PT, R5, R13, PT ;  /* 0x0000000d0500720c */ /* 0x000fc80003f26270 */
[----:B------:R-:W-:Y:S01]  /*1470*/  ISETP.GE.OR P1, PT, R18, R6, P1 ;  /* 0x000000061200720c */ /* 0x000fe20000f26670 */
[----:B------:R-:W-:-:S05]  /*1480*/  IMAD.HI.U32 R6, R5, R2, RZ ;  /* 0x0000000205067227 */ /* 0x000fca00078e00ff */
[----:B------:R-:W-:-:S04]  /*1490*/  SHF.R.U32.HI R6, RZ, R3, R6 ;  /* 0x00000003ff067219 */ /* 0x000fc80000011606 */
[----:B------:R-:W-:-:S03]  /*14a0*/  SEL R6, R5, R6, !P0 ;  /* 0x0000000605067207 */ /* 0x000fc60004000000 */
[----:B------:R-:W-:Y:S01]  /*14b0*/  @!P1 IMAD.HI.U32 R7, R18, R2, RZ ;  /* 0x0000000212079227 */ /* 0x000fe200078e00ff */
[----:B------:R-:W-:-:S04]  /*14c0*/  IADD3 R2, PT, PT, -R6, RZ, RZ ;  /* 0x000000ff06027210 */ /* 0x000fc80007ffe1ff */
[----:B------:R-:W-:Y:S01]  /*14d0*/  @!P1 SHF.R.U32.HI R3, RZ, R3, R7 ;  /* 0x00000003ff039219 */ /* 0x000fe20000011607 */
[----:B------:R-:W-:Y:S01]  /*14e0*/  IMAD R2, R11, R2, R5 ;  /* 0x000000020b027224 */ /* 0x000fe200078e0205 */
[----:B------:R-:W-:Y:S02]  /*14f0*/  IADD3 R7, PT, PT, -R5, RZ, RZ ;  /* 0x000000ff05077210 */ /* 0x000fe40007ffe1ff */
[----:B------:R-:W-:-:S03]  /*1500*/  @!P1 SEL R3, R18, R3, !P0 ;  /* 0x0000000312039207 */ /* 0x000fc60004000000 */
[----:B------:R-:W-:Y:S02]  /*1510*/  IMAD R7, R4, R7, R15 ;  /* 0x0000000704077224 */ /* 0x000fe400078e020f */
[--C-:B------:R-:W-:Y:S02]  /*1520*/  @!P1 IMAD.IADD R6, R6, 0x1, -R3.reuse ;  /* 0x0000000106069824 */ /* 0x100fe400078e0a03 */
[----:B------:R-:W-:Y:S01]  /*1530*/  @!P1 IMAD R3, R2, R16, R3 ;  /* 0x0000001002039224 */ /* 0x000fe200078e0203 */
[----:B------:R-:W-:Y:S01]  /*1540*/  IADD3 R2, PT, PT, -R18, RZ, RZ ;  /* 0x000000ff12027210 */ /* 0x000fe20007ffe1ff */
[----:B------:R-:W-:Y:S02]  /*1550*/  @!P1 IMAD R5, R6, R11, R18 ;  /* 0x0000000b06059224 */ /* 0x000fe400078e0212 */
[----:B------:R-:W-:Y:S02]  /*1560*/  @!P1 IMAD.MOV.U32 R18, RZ, RZ, R3 ;  /* 0x000000ffff129224 */ /* 0x000fe400078e0003 */
[----:B------:R-:W-:-:S02]  /*1570*/  IMAD R2, R14, R2, R9 ;  /* 0x000000020e027224 */ /* 0x000fc400078e0209 */
[----:B------:R-:W-:Y:S02]  /*1580*/  IMAD R15, R5, R4, R7 ;  /* 0x00000004050f7224 */ /* 0x000fe400078e0207 */
[----:B------:R-:W-:Y:S02]  /*1590*/  IMAD R14, R18, R14, R2 ;  /* 0x0000000e120e7224 */ /* 0x000fe400078e0202 */
.L_x_19:
[----:B------:R-:W-:Y:S05]  /*15a0*/  BRA.U UP3, `(.L_x_20) ;  /* 0x0000000103407547 */ /* 0x000fea000b800000 */
[----:B------:R-:W1:Y:S08]  /*15b0*/  LDC.64 R4, c[0x0][0xb10] ;  /* 0x0002c400ff047b82 */ /* 0x000e700000000a00 */
[----:B------:R-:W2:Y:S08]  /*15c0*/  LDC.64 R2, c[0x0][0xb18] ;  /* 0x0002c600ff027b82 */ /* 0x000eb00000000a00 */
[----:B------:R-:W3:Y:S08]  /*15d0*/  LDC R6, c[0x0][0xb20] ;  /* 0x0002c800ff067b82 */ /* 0x000ef00000000800 */
[----:B------:R-:W4:Y:S01]  /*15e0*/  LDC R7, c[0x0][0xb0c] ;  /* 0x0002c300ff077b82 */ /* 0x000f220000000800 */
[----:B-1----:R-:W-:-:S05]  /*15f0*/  IMAD.HI.U32 R4, R14, R4, RZ ;  /* 0x000000040e047227 */ /* 0x002fca00078e00ff */
[----:B------:R-:W-:Y:S01]  /*1600*/  SHF.R.U32.HI R4, RZ, R5, R4 ;  /* 0x00000005ff047219 */ /* 0x000fe20000011604 */
[----:B--2---:R-:W-:Y:S01]  /*1610*/  IMAD.HI.U32 R3, R15, R3, RZ ;  /* 0x000000030f037227 */ /* 0x004fe200078e00ff */
[----:B------:R-:W-:-:S04]  /*1620*/  ISETP.NE.AND P0, PT, R2, 0x1, PT ;  /* 0x000000010200780c */ /* 0x000fc80003f05270 */
[----:B---3--:R-:W-:-:S04]  /*1630*/  SHF.R.U32.HI R3, RZ, R6, R3 ;  /* 0x00000006ff037219 */ /* 0x008fc80000011603 */
[----:B------:R-:W-:Y:S02]  /*1640*/  SEL R3, R15, R3, !P0 ;  /* 0x000000030f037207 */ /* 0x000fe40004000000 */
[----:B----4-:R-:W-:-:S04]  /*1650*/  ISETP.NE.AND P1, PT, R7, 0x1, PT ;  /* 0x000000010700780c */ /* 0x010fc80003f25270 */
[----:B------:R-:W-:-:S05]  /*1660*/  SEL R5, R14, R4, !P1 ;  /* 0x000000040e057207 */ /* 0x000fca0004800000 */
[----:B------:R-:W-:Y:S02]  /*1670*/  IMAD.IADD R4, R3, 0x1, -R5 ;  /* 0x0000000103047824 */ /* 0x000fe400078e0a05 */
[----:B------:R-:W-:Y:S02]  /*1680*/  IMAD.IADD R3, R5, 0x1, -R3 ;  /* 0x0000000105037824 */ /* 0x000fe400078e0a03 */
[----:B------:R-:W-:Y:S02]  /*1690*/  IMAD R14, R4, R7, R14 ;  /* 0x00000007040e7224 */ /* 0x000fe400078e020e */
[----:B------:R-:W-:Y:S02]  /*16a0*/  IMAD R15, R3, R2, R15 ;  /* 0x00000002030f7224 */ /* 0x000fe400078e020f */
.L_x_20:
[----:B------:R-:W-:Y:S05]  /*16b0*/  BRA.U !UP1, `(.L_x_21) ;  /* 0x00000001090c7547 */ /* 0x000fea000b800000 */
[----:B------:R-:W-:Y:S01]  /*16c0*/  UCGABAR_WAIT ;  /* 0x0000000000007dc7 */ /* 0x000fe20008000000 */
[----:B------:R-:W-:Y:S01]  /*16d0*/  CCTL.IVALL ;  /* 0x00000000ff00798f */ /* 0x000fe20002000000 */
[----:B------:R-:W-:Y:S05]  /*16e0*/  BRA `(.L_x_22) ;  /* 0x0000000000047947 */ /* 0x000fea0003800000 */
.L_x_21:
[----:B------:R-:W-:Y:S06]  /*16f0*/  BAR.SYNC.DEFER_BLOCKING 0x0 ;  /* 0x0000000000007b1d */ /* 0x000fec0000010000 */
.L_x_22:
[----:B------:R-:W-:Y:S05]  /*1700*/  BRA.U UP2, `(.L_x_23) ;  /* 0x0000001902647547 */ /* 0x000fea000b800000 */
[----:B------:R-:W1:Y:S01]  /*1710*/  LDCU UR4, c[0x0][0x38c] ;  /* 0x00007180ff0477ac */ /* 0x000e620008000800 */
[----:B------:R-:W2:Y:S01]  /*1720*/  LDC R8, c[0x0][0x370] ;  /* 0x0000dc00ff087b82 */ /* 0x000ea20000000800 */
[C---:B------:R-:W-:Y:S01]  /*1730*/  IMAD.SHL.U32 R19, R9.reuse, 0x20, RZ ;  /* 0x0000002009137824 */ /* 0x040fe200078e00ff */
[----:B------:R-:W-:Y:S01]  /*1740*/  PLOP3.LUT P1, PT, PT, PT, UP5, 0x80, 0x8 ;  /* 0x000000000008781c */ /* 0x000fe20003f2f058 */
[----:B------:R-:W-:Y:S01]  /*1750*/  UISETP.NE.AND UP1, UPT, UR10, URZ, UPT ;  /* 0x000000ff0a00728c */ /* 0x000fe2000bf25270 */
[----:B------:R-:W-:Y:S01]  /*1760*/  ISETP.NE.AND P4, PT, R10, RZ, P5 ;  /* 0x000000ff0a00720c */ /* 0x000fe20002f85270 */
[----:B------:R-:W-:Y:S01]  /*1770*/  IMAD.SHL.U32 R18, R9, 0x40, RZ ;  /* 0x0000004009127824 */ /* 0x000fe200078e00ff */
[----:B------:R-:W-:Y:S01]  /*1780*/  PLOP3.LUT P1, PT, P1, PT, PT, 0x8, 0x80 ;  /* 0x000000000080781c */ /* 0x000fe20000f2e170 */
[----:B------:R-:W-:Y:S01]  /*1790*/  IMAD.MOV.U32 R17, RZ, RZ, 0x1 ;  /* 0x00000001ff117424 */ /* 0x000fe200078e00ff */
[----:B------:R-:W3:Y:S01]  /*17a0*/  LDC R0, c[0x0][0x374] ;  /* 0x0000dd00ff007b82 */ /* 0x000ee20000000800 */
[----:B------:R-:W-:Y:S01]  /*17b0*/  IMAD.MOV.U32 R16, RZ, RZ, RZ ;  /* 0x000000ffff107224 */ /* 0x000fe200078e00ff */
[----:B------:R-:W-:Y:S01]  /*17c0*/  CS2R R12, SRZ ;  /* 0x00000000000c7805 */ /* 0x000fe2000001ff00 */
[----:B------:R-:W-:Y:S01]  /*17d0*/  IMAD.MOV.U32 R11, RZ, RZ, 0x1 ;  /* 0x00000001ff0b7424 */ /* 0x000fe200078e00ff */
[----:B------:R-:W-:Y:S01]  /*17e0*/  LOP3.LUT R19, R19, 0x20, RZ, 0xc0, !PT ;  /* 0x0000002013137812 */ /* 0x000fe200078ec0ff */
[----:B------:R-:W4:Y:S01]  /*17f0*/  LDCU.64 UR14, c[0x0][0x348] ;  /* 0x00006900ff0e77ac */ /* 0x000f220008000a00 */
[----:B-1----:R-:W-:-:S02]  /*1800*/  UIADD3 UR5, UPT, UPT, UR4, 0x1f, URZ ;  /* 0x0000001f04057890 */ /* 0x002fc4000fffe0ff */
[----:B------:R-:W-:Y:S02]  /*1810*/  USEL UR22, UR6, 0x2, UP1 ;  /* 0x0000000206167887 */ /* 0x000fe40008800000 */
[----:B------:R-:W-:Y:S01]  /*1820*/  USHF.R.S32.HI UR7, URZ, 0x1f, UR5 ;  /* 0x0000001fff077899 */ /* 0x000fe20008011405 */
[----:B------:R-:W-:-:S03]  /*1830*/  UMOV UR23, URZ ;  /* 0x000000ff00177c82 */ /* 0x000fc60008000000 */
[----:B------:R-:W-:Y:S02]  /*1840*/  ULEA.HI UR7, UR7, UR5, URZ, 0x5 ;  /* 0x0000000507077291 */ /* 0x000fe4000f8f28ff */
[----:B------:R-:W-:Y:S02]  /*1850*/  UIADD3 UR5, UPT, UPT, UR4, -0x1, URZ ;  /* 0xffffffff04057890 */ /* 0x000fe4000fffe0ff */
[----:B------:R-:W-:Y:S02]  /*1860*/  USHF.R.S32.HI UR7, URZ, 0x5, UR7 ;  /* 0x00000005ff077899 */ /* 0x000fe40008011407 */
[----:B------:R-:W-:Y:S02]  /*1870*/  UISETP.GE.U32.AND UP2, UPT, UR5, -0x3f, UPT ;  /* 0xffffffc10500788c */ /* 0x000fe4000bf46070 */
[----:B------:R-:W-:Y:S02]  /*1880*/  UISETP.LT.U32.AND UP0, UPT, UR7, 0x10, UPT ;  /* 0x000000100700788c */ /* 0x000fe4000bf01070 */
[----:B------:R-:W-:-:S02]  /*1890*/  UIADD3 UR4, UPT, UPT, UR4, 0x3e, URZ ;  /* 0x0000003e04047890 */ /* 0x000fc4000fffe0ff */
[----:B------:R-:W-:-:S04]  /*18a0*/  USEL UR5, UR7, 0x10, UP0 ;  /* 0x0000001007057887 */ /* 0x000fc80008000000 */
[----:B------:R-:W-:Y:S02]  /*18b0*/  UIADD3 UR21, UPT, UPT, UR5, -0x1, URZ ;  /* 0xffffffff05157890 */ /* 0x000fe4000fffe0ff */
[----:B------:R-:W-:Y:S02]  /*18c0*/  @UP2 UIADD3 UR21, UPT, UPT, UR5, URZ, URZ ;  /* 0x000000ff05152290 */ /* 0x000fe4000fffe0ff */
[----:B------:R-:W-:Y:S02]  /*18d0*/  UIADD3 UR24, UPT, UPT, UR7, -UR5, URZ ;  /* 0x8000000507187290 */ /* 0x000fe4000fffe0ff */
[----:B------:R-:W-:Y:S02]  /*18e0*/  UIADD3 UR13, UPT, UPT, UR21, 0x1, URZ ;  /* 0x00000001150d7890 */ /* 0x000fe4000fffe0ff */
[----:B--2-4-:R-:W-:-:S12]  /*18f0*/  UIADD3 UR21, UPT, UPT, -UR21, URZ, URZ ;  /* 0x000000ff15157290 */ /* 0x014fd8000fffe1ff */
.L_x_43:
[----:B------:R-:W-:Y:S01]  /*1900*/  UISETP.NE.AND UP0, UPT, UR37, URZ, UPT ;  /* 0x000000ff2500728c */ /* 0x000fe2000bf05270 */
[----:B------:R-:W1:Y:S08]  /*1910*/  S2UR UR37, SR_CgaCtaId ;  /* 0x00000000002579c3 */ /* 0x000e700000008800 */
[----:B------:R-:W-:Y:S05]  /*1920*/  BRA.U UP0, `(.L_x_24) ;  /* 0x0000000100347547 */ /* 0x000fea000b800000 */
[----:B------:R-:W2:Y:S01]  /*1930*/  S2R R2, SR_CgaCtaId ;  /* 0x0000000000027919 */ /* 0x000ea20000008800 */
[----:B------:R-:W-:-:S04]  /*1940*/  MOV R3, 0x400 ;  /* 0x0000040000037802 */ /* 0x000fc80000000f00 */
[----:B--2---:R-:W-:Y:S02]  /*1950*/  LEA R2, R2, R3, 0x18 ;  /* 0x0000000302027211 */ /* 0x004fe400078ec0ff */
[----:B------:R-:W-:-:S03]  /*1960*/  SHF.L.U32 R3, R11, 0x1f, RZ ;  /* 0x0000001f0b037819 */ /* 0x000fc600000006ff */
[----:B------:R-:W-:-:S04]  /*1970*/  IMAD R2, R12, 0x8, R2 ;  /* 0x000000080c027824 */ /* 0x000fc800078e0202 */
[----:B------:R-:W2:Y:S02]  /*1980*/  SYNCS.PHASECHK.TRANS64.TRYWAIT P0, [R2+URZ+0x1b0], R3 ;  /* 0x0001b003020075a7 */ /* 0x000ea400080011ff */
[----:B--2---:R-:W-:Y:S05]  /*1990*/  @!P0 BRA `(.L_x_25) ;  /* 0x0000006400b48947 */ /* 0x004fea0003800000 */
.L_x_146:
[----:B------:R-:W-:Y:S01]  /*19a0*/  VIADD R12, R12, 0x1 ;  /* 0x000000010c0c7836 */ /* 0x000fe20000000000 */
[----:B------:R2:W-:Y:S04]  /*19b0*/  SYNCS.ARRIVE.TRANS64.A1T0 RZ, [R2+URZ+0x1a0], RZ ;  /* 0x0001a0ff02ff79a7 */ /* 0x0005e800081000ff */
[----:B------:R-:W-:-:S04]  /*19c0*/  ISETP.NE.AND P0, PT, R12, 0x2, PT ;  /* 0x000000020c00780c */ /* 0x000fc80003f05270 */
[----:B------:R-:W-:Y:S02]  /*19d0*/  SEL R12, R12, RZ, P0 ;  /* 0x000000ff0c0c7207 */ /* 0x000fe40000000000 */
[----:B--2---:R-:W-:-:S04]  /*19e0*/  SEL R2, RZ, 0x1, P0 ;  /* 0x00000001ff027807 */ /* 0x004fc80000000000 */
[----:B------:R-:W-:-:S07]  /*19f0*/  LOP3.LUT R11, R11, R2, RZ, 0x3c, !PT ;  /* 0x000000020b0b7212 */ /* 0x000fce00078e3cff */
.L_x_24:
[----:B------:R-:W-:Y:S01]  /*1a00*/  UMOV UR6, 0x400 ;  /* 0x0000040000067882 */ /* 0x000fe20000000000 */
[----:B------:R-:W-:Y:S01]  /*1a10*/  SHF.L.U32 R2, R17, 0x1f, RZ ;  /* 0x0000001f11027819 */ /* 0x000fe200000006ff */
[----:B-1----:R-:W-:Y:S01]  /*1a20*/  ULEA UR6, UR37, UR6, 0x18 ;  /* 0x0000000625067291 */ /* 0x002fe2000f8ec0ff */
[----:B------:R-:W-:Y:S01]  /*1a30*/  R2UR UR35, R18 ;  /* 0x00000000122372ca */ /* 0x000fe200000e0000 */
[----:B------:R-:W-:Y:S01]  /*1a40*/  UISETP.GE.U32.AND UP0, UPT, UR4, 0x3f, UPT ;  /* 0x0000003f0400788c */ /* 0x000fe2000bf06070 */
[----:B------:R-:W-:Y:S01]  /*1a50*/  R2UR UR11, R19 ;  /* 0x00000000130b72ca */ /* 0x000fe200000e0000 */
[----:B------:R-:W-:Y:S01]  /*1a60*/  ULEA UR8, UR23, UR6, 0x3 ;  /* 0x0000000617087291 */ /* 0x000fe2000f8e18ff */
[----:B------:R-:W-:-:S08]  /*1a70*/  UMOV UR25, URZ ;  /* 0x000000ff00197c82 */ /* 0x000fd00008000000 */
[----:B------:R1:W2:Y:S01]  /*1a80*/  SYNCS.PHASECHK.TRANS64.TRYWAIT P0, [UR8+0x80], R2 ;  /* 0x00008002ff0075a7 */ /* 0x0002a20008001108 */
[----:B------:R-:W-:-:S13]  /*1a90*/  R2UR UR8, R15 ;  /* 0x000000000f0872ca */ /* 0x000fda00000e0000 */
[----:B------:R-:W-:Y:S01]  /*1aa0*/  ULEA UR11, UR8, UR11, 0x6 ;  /* 0x0000000b080b7291 */ /* 0x000fe2000f8e30ff */
[----:B-1----:R-:W-:-:S05]  /*1ab0*/  LEA.HI R2, R14, R14, RZ, 0x1 ;  /* 0x0000000e0e027211 */ /* 0x002fca00078f08ff */
[----:B------:R-:W-:-:S05]  /*1ac0*/  IMAD.SHL.U32 R2, R2, 0x40, RZ ;  /* 0x0000004002027824 */ /* 0x000fca00078e00ff */
[----:B------:R-:W-:-:S04]  /*1ad0*/  LOP3.LUT R2, R2, 0xffffff80, RZ, 0xc0, !PT ;  /* 0xffffff8002027812 */ /* 0x000fc800078ec0ff */
[----:B------:R-:W-:-:S13]  /*1ae0*/  R2UR UR9, R2 ;  /* 0x00000000020972ca */ /* 0x000fda00000e0000 */
[----:B------:R-:W-:Y:S01]  /*1af0*/  ULOP3.LUT UR35, UR9, 0x40, UR35, 0xf8, !UPT ;  /* 0x0000004009237892 */ /* 0x000fe2000f8ef823 */
[----:B------:R-:W-:Y:S11]  /*1b00*/  BRA.U !UP0, `(.L_x_26) ;  /* 0x0000000108c07547 */ /* 0x000ff6000b800000 */
[----:B------:R-:W-:Y:S01]  /*1b10*/  UMOV UR16, UR21 ;  /* 0x0000001500107c82 */ /* 0x000fe20008000000 */
[----:B------:R-:W-:Y:S01]  /*1b20*/  UMOV UR17, UR23 ;  /* 0x0000001700117c82 */ /* 0x000fe20008000000 */
[----:B------:R-:W-:-:S05]  /*1b30*/  UMOV UR34, URZ ;  /* 0x000000ff00227c82 */ /* 0x000fca0008000000 */
.L_x_32:
[----:B------:R-:W-:Y:S01]  /*1b40*/  ULEA UR33, UR17, UR6, 0x3 ;  /* 0x0000000611217291 */ /* 0x000fe2000f8e18ff */
[----:B------:R-:W-:Y:S01]  /*1b50*/  @P5 MOV R3, 0x6000 ;  /* 0x0000600000035802 */ /* 0x000fe20000000f00 */
[----:B-12-4-:R-:W-:Y:S10]  /*1b60*/  @P0 BRA `(.L_x_27) ;  /* 0x00000000000c0947 */ /* 0x016ff40003800000 */
[----:B------:R-:W-:-:S04]  /*1b70*/  SHF.L.U32 R4, R17, 0x1f, RZ ;  /* 0x0000001f11047819 */ /* 0x000fc800000006ff */
[----:B------:R-:W1:Y:S02]  /*1b80*/  SYNCS.PHASECHK.TRANS64.TRYWAIT P0, [UR33+0x80], R4 ;  /* 0x00008004ff0075a7 */ /* 0x000e640008001121 */
[----:B-1----:R-:W-:Y:S05]  /*1b90*/  @!P0 BRA `(.L_x_28) ;  /* 0x0000006400488947 */ /* 0x002fea0003800000 */
.L_x_27:
[----:B------:R2:W-:Y:S01]  /*1ba0*/  @P5 SYNCS.ARRIVE.TRANS64 RZ, [UR33], R3 ;  /* 0x00000003ffff59a7 */ /* 0x0005e20008000021 */
[----:B------:R-:W-:Y:S02]  /*1bb0*/  ULOP3.LUT UR8, UR22, 0x2, URZ, 0xfc, !UPT ;  /* 0x0000000216087892 */ /* 0x000fe4000f8efcff */
[----:B------:R-:W-:Y:S02]  /*1bc0*/  UIADD3 UR16, UPT, UPT, UR16, 0x1, URZ ;  /* 0x0000000110107890 */ /* 0x000fe4000fffe0ff */
[----:B------:R-:W-:Y:S02]  /*1bd0*/  UISETP.NE.AND UP0, UPT, UR8, 0x2, UPT ;  /* 0x000000020800788c */ /* 0x000fe4000bf05270 */
[----:B------:R-:W-:-:S07]  /*1be0*/  UISETP.NE.AND UP2, UPT, UR16, 0x1, UPT ;  /* 0x000000011000788c */ /* 0x000fce000bf45270 */
[----:B------:R-:W-:Y:S05]  /*1bf0*/  BRA.U UP0, `(.L_x_29) ;  /* 0x0000000100047547 */ /* 0x000fea000b800000 */
[----:B------:R-:W-:Y:S05]  /*1c00*/  BPT.TRAP 0x1 ;  /* 0x000000040000795c */ /* 0x000fea0000300000 */
.L_x_29:
[----:B------:R-:W-:Y:S04]  /*1c10*/  BSSY.RECONVERGENT B0, `(.L_x_30) ;  /* 0x0000003000007945 */ /* 0x000fe80003800200 */
[----:B------:R-:W-:Y:S05]  /*1c20*/  @!P4 BRA `(.L_x_31) ;  /* 0x000000000004c947 */ /* 0x000fea0003800000 */
[----:B------:R-:W-:Y:S05]  /*1c30*/  BPT.TRAP 0x1 ;  /* 0x000000040000795c */ /* 0x000fea0000300000 */
.L_x_31:
[----:B------:R-:W-:Y:S05]  /*1c40*/  BSYNC.RECONVERGENT B0 ;  /* 0x0000000000007941 */ /* 0x000fea0003800200 */
.L_x_30:
[----:B------:R-:W-:Y:S02]  /*1c50*/  UIADD3 UR23, UPT, UPT, UR17, 0x1, URZ ;  /* 0x0000000111177890 */ /* 0x000fe4000fffe0ff */
[----:B------:R-:W-:Y:S02]  /*1c60*/  ULEA UR32, UR17, UR6, 0xd ;  /* 0x0000000611207291 */ /* 0x000fe4000f8e68ff */
[----:B------:R-:W-:Y:S02]  /*1c70*/  UISETP.NE.AND UP0, UPT, UR23, 0x10, UPT ;  /* 0x000000101700788c */ /* 0x000fe4000bf05270 */
[----:B------:R-:W-:Y:S02]  /*1c80*/  UIADD3 UR28, UP1, UPT, UR14, 0x80, URZ ;  /* 0x000000800e1c7890 */ /* 0x000fe4000ff3e0ff */
[----:B------:R-:W-:Y:S02]  /*1c90*/  USEL UR9, URZ, 0x1, UP0 ;  /* 0x00000001ff097887 */ /* 0x000fe40008000000 */
[----:B------:R-:W-:-:S02]  /*1ca0*/  USEL UR23, UR23, URZ, UP0 ;  /* 0x000000ff17177287 */ /* 0x000fc40008000000 */
[----:B------:R-:W-:Y:S02]  /*1cb0*/  UIADD3 UR26, UP0, UPT, UR14, 0x180, URZ ;  /* 0x000001800e1a7890 */ /* 0x000fe4000ff1e0ff */
[----:B------:R-:W-:Y:S01]  /*1cc0*/  ULEA UR8, UR23, UR6, 0x3 ;  /* 0x0000000617087291 */ /* 0x000fe2000f8e18ff */
[----:B------:R-:W-:Y:S01]  /*1cd0*/  LOP3.LUT R17, R17, UR9, RZ, 0x3c, !PT ;  /* 0x0000000911117c12 */ /* 0x000fe2000f8e3cff */
[----:B------:R-:W-:Y:S02]  /*1ce0*/  ULOP3.LUT UR33, UR33, 0xfefffff8, URZ, 0xc0, !UPT ;  /* 0xfefffff821217892 */ /* 0x000fe4000f8ec0ff */
[----:B------:R-:W-:Y:S01]  /*1cf0*/  UIADD3.X UR29, UPT, UPT, URZ, UR15, URZ, UP1, !UPT ;  /* 0x0000000fff1d7290 */ /* 0x000fe20008ffe4ff */
[----:B-1----:R-:W-:Y:S01]  /*1d00*/  SHF.L.U32 R2, R17, 0x1f, RZ ;  /* 0x0000001f11027819 */ /* 0x002fe200000006ff */
[----:B------:R-:W-:Y:S02]  /*1d10*/  UIADD3 UR32, UPT, UPT, UR32, 0x6400, URZ ;  /* 0x0000640020207890 */ /* 0x000fe4000fffe0ff */
[----:B------:R-:W-:Y:S01]  /*1d20*/  UIADD3.X UR27, UPT, UPT, URZ, UR15, URZ, UP0, !UPT ;  /* 0x0000000fff1b7290 */ /* 0x000fe200087fe4ff */
[----:B------:R1:W4:Y:S01]  /*1d30*/  SYNCS.PHASECHK.TRANS64.TRYWAIT P0, [UR8+0x80], R2 ;  /* 0x00008002ff0075a7 */ /* 0x0003220008001108 */
[----:B------:R-:W-:Y:S01]  /*1d40*/  ULEA UR8, UR17, UR6, 0xc ;  /* 0x0000000611087291 */ /* 0x000fe2000f8e60ff */
[----:B------:R-:W-:Y:S01]  /*1d50*/  UMOV UR18, 0x0 ;  /* 0x0000000000127882 */ /* 0x000fe20000000000 */
[----:B------:R-:W-:-:S02]  /*1d60*/  UMOV UR19, 0x10000000 ;  /* 0x1000000000137882 */ /* 0x000fc40000000000 */
[----:B------:R-:W-:Y:S01]  /*1d70*/  UIADD3 UR8, UPT, UPT, UR8, 0x26400, URZ ;  /* 0x0002640008087890 */ /* 0x000fe2000fffe0ff */
[----:B------:R2:W-:Y:S01]  /*1d80*/  UTMALDG.3D.2CTA [UR32], [UR28], desc[UR18] ;  /* 0x000012201c0075b4 */ /* 0x0005e20008211000 */
[----:B------:R-:W-:Y:S01]  /*1d90*/  UMOV UR10, UR34 ;  /* 0x00000022000a7c82 */ /* 0x000fe20008000000 */
[----:B------:R-:W-:Y:S01]  /*1da0*/  UMOV UR12, UR36 ;  /* 0x00000024000c7c82 */ /* 0x000fe20008000000 */
[----:B------:R-:W-:Y:S01]  /*1db0*/  UMOV UR9, UR33 ;  /* 0x0000002100097c82 */ /* 0x000fe20008000000 */
[----:B------:R-:W-:Y:S01]  /*1dc0*/  UMOV UR25, UR13 ;  /* 0x0000000d00197c82 */ /* 0x000fe20008000000 */
[----:B------:R-:W-:-:S03]  /*1dd0*/  UMOV UR17, UR23 ;  /* 0x0000001700117c82 */ /* 0x000fc60008000000 */
[----:B------:R1:W-:Y:S01]  /*1de0*/  UTMALDG.3D.2CTA [UR8], [UR26], desc[UR18] ;  /* 0x000012081a0075b4 */ /* 0x0003e20008211000 */
[----:B--2---:R-:W-:Y:S01]  /*1df0*/  UIADD3 UR34, UPT, UPT, UR34, 0x20, URZ ;  /* 0x0000002022227890 */ /* 0x004fe2000fffe0ff */
[----:B------:R-:W-:Y:S11]  /*1e00*/  BRA.U UP2, `(.L_x_32) ;  /* 0xfffffffd024c7547 */ /* 0x000ff6000b83ffff */
.L_x_26:
[----:B-1----:R-:W-:Y:S01]  /*1e10*/  ULEA UR8, UR23, UR6, 0x3 ;  /* 0x0000000617087291 */ /* 0x002fe2000f8e18ff */
[----:B------:R-:W-:Y:S01]  /*1e20*/  SHF.L.U32 R2, R17, 0x1f, RZ ;  /* 0x0000001f11027819 */ /* 0x000fe200000006ff */
[----:B------:R-:W-:Y:S01]  /*1e30*/  @!P1 SYNCS.ARRIVE.TRANS64.A1T0 RZ, [UR6+0x138], RZ ;  /* 0x000138ffffff99a7 */ /* 0x000fe20008100006 */
[----:B------:R-:W-:-:S06]  /*1e40*/  UISETP.GT.AND UP0, UPT, UR7, UR5, UPT ;  /* 0x000000050700728c */ /* 0x000fcc000bf04270 */
[----:B--2-4-:R1:W2:Y:S03]  /*1e50*/  SYNCS.PHASECHK.TRANS64.TRYWAIT P0, [UR8+0x80], R2 ;  /* 0x00008002ff0075a7 */ /* 0x0142a60008001108 */
[----:B------:R-:W-:Y:S05]  /*1e60*/  BRA.U !UP0, `(.L_x_33) ;  /* 0x0000000108c07547 */ /* 0x000fea000b800000 */
[----:B------:R-:W-:Y:S01]  /*1e70*/  UIADD3 UR26, UPT, UPT, UR24, UR25, URZ ;  /* 0x00000019181a7290 */ /* 0x000fe2000fffe0ff */
[----:B------:R-:W-:-:S11]  /*1e80*/  UMOV UR27, UR23 ;  /* 0x00000017001b7c82 */ /* 0x000fd60008000000 */
.L_x_39:
[----:B------:R-:W-:Y:S01]  /*1e90*/  ULEA UR17, UR27, UR6, 0x3 ;  /* 0x000000061b117291 */ /* 0x000fe2000f8e18ff */
[----:B--2---:R-:W-:Y:S01]  /*1ea0*/  @P5 MOV R3, 0x6000 ;  /* 0x0000600000035802 */ /* 0x004fe20000000f00 */
[----:B-12---:R-:W-:Y:S10]  /*1eb0*/  @P0 BRA `(.L_x_34) ;  /* 0x00000000000c0947 */ /* 0x006ff40003800000 */
[----:B------:R-:W-:-:S04]  /*1ec0*/  SHF.L.U32 R4, R17, 0x1f, RZ ;  /* 0x0000001f11047819 */ /* 0x000fc800000006ff */
[----:B------:R-:W2:Y:S02]  /*1ed0*/  SYNCS.PHASECHK.TRANS64.TRYWAIT P0, [UR17+0x80], R4 ;  /* 0x00008004ff0075a7 */ /* 0x000ea40008001111 */
[----:B--2---:R-:W-:Y:S05]  /*1ee0*/  @!P0 BRA `(.L_x_35) ;  /* 0x00000060008c8947 */ /* 0x004fea0003800000 */
.L_x_34:
[----:B------:R2:W-:Y:S01]  /*1ef0*/  @P5 SYNCS.ARRIVE.TRANS64 RZ, [UR17], R3 ;  /* 0x00000003ffff59a7 */ /* 0x0005e20008000011 */
[----:B------:R-:W-:-:S04]  /*1f00*/  ULOP3.LUT UR8, UR22, 0x2, URZ, 0xfc, !UPT ;  /* 0x0000000216087892 */ /* 0x000fc8000f8efcff */
[----:B------:R-:W-:-:S09]  /*1f10*/  UISETP.NE.AND UP0, UPT, UR8, 0x2, UPT ;  /* 0x000000020800788c */ /* 0x000fd2000bf05270 */
[----:B------:R-:W-:Y:S05]  /*1f20*/  BRA.U UP0, `(.L_x_36) ;  /* 0x0000000100047547 */ /* 0x000fea000b800000 */
[----:B------:R-:W-:Y:S05]  /*1f30*/  BPT.TRAP 0x1 ;  /* 0x000000040000795c */ /* 0x000fea0000300000 */
.L_x_36:
[----:B------:R-:W-:Y:S04]  /*1f40*/  BSSY.RECONVERGENT B0, `(.L_x_37) ;  /* 0x0000003000007945 */ /* 0x000fe80003800200 */
[----:B------:R-:W-:Y:S05]  /*1f50*/  @!P4 BRA `(.L_x_38) ;  /* 0x000000000004c947 */ /* 0x000fea0003800000 */
[----:B------:R-:W-:Y:S05]  /*1f60*/  BPT.TRAP 0x1 ;  /* 0x000000040000795c */ /* 0x000fea0000300000 */
.L_x_38:
[----:B------:R-:W-:Y:S05]  /*1f70*/  BSYNC.RECONVERGENT B0 ;  /* 0x0000000000007941 */ /* 0x000fea0003800200 */
.L_x_37:
        /* <DEDUP_REMOVED lines=9> */
[----:B------:R-:W-:Y:S02]  /*2010*/  USHF.L.U32 UR18, UR25, 0x5, URZ ;  /* 0x0000000519127899 */ /* 0x000fe400080006ff */
[----:B------:R-:W-:Y:S01]  /*2020*/  ULOP3.LUT UR17, UR17, 0xfefffff8, URZ, 0xc0, !UPT ;  /* 0xfefffff811117892 */ /* 0x000fe2000f8ec0ff */
[----:B-1----:R-:W-:Y:S01]  /*2030*/  SHF.L.U32 R2, R17, 0x1f, RZ ;  /* 0x0000001f11027819 */ /* 0x002fe200000006ff */
[----:B------:R-:W-:Y:S02]  /*2040*/  UIADD3 UR16, UPT, UPT, UR16, 0x6400, URZ ;  /* 0x0000640010107890 */ /* 0x000fe4000fffe0ff */
[----:B------:R-:W-:Y:S01]  /*2050*/  UIADD3.X UR33, UPT, UPT, URZ, UR15, URZ, UP1, !UPT ;  /* 0x0000000fff217290 */ /* 0x000fe20008ffe4ff */
[----:B------:R4:W1:Y:S01]  /*2060*/  SYNCS.PHASECHK.TRANS64.TRYWAIT P0, [UR8+0x80], R2 ;  /* 0x00008002ff0075a7 */ /* 0x0008620008001108 */
[----:B------:R-:W-:-:S02]  /*2070*/  ULEA UR8, UR27, UR6, 0xc ;  /* 0x000000061b087291 */ /* 0x000fc4000f8e60ff */
[----:B------:R-:W-:Y:S02]  /*2080*/  UIADD3.X UR31, UPT, UPT, URZ, UR15, URZ, UP0, !UPT ;  /* 0x0000000fff1f7290 */ /* 0x000fe400087fe4ff */
[----:B------:R-:W-:Y:S01]  /*2090*/  UIADD3 UR8, UPT, UPT, UR8, 0x26400, URZ ;  /* 0x0002640008087890 */ /* 0x000fe2000fffe0ff */
[----:B------:R-:W-:Y:S01]  /*20a0*/  UMOV UR28, 0x0 ;  /* 0x00000000001c7882 */ /* 0x000fe20000000000 */
[----:B------:R-:W-:Y:S01]  /*20b0*/  UMOV UR29, 0x10000000 ;  /* 0x10000000001d7882 */ /* 0x000fe20000000000 */
[----:B------:R-:W-:Y:S01]  /*20c0*/  UMOV UR19, UR35 ;  /* 0x0000002300137c82 */ /* 0x000fe20008000000 */
[----:B------:R-:W-:Y:S01]  /*20d0*/  UMOV UR20, UR36 ;  /* 0x0000002400147c82 */ /* 0x000fe20008000000 */
[----:B------:R-:W-:Y:S01]  /*20e0*/  UMOV UR12, UR36 ;  /* 0x00000024000c7c82 */ /* 0x000fe20008000000 */
[----:B------:R-:W-:Y:S01]  /*20f0*/  UMOV UR9, UR17 ;  /* 0x0000001100097c82 */ /* 0x000fe20008000000 */
[----:B------:R-:W-:Y:S01]  /*2100*/  UMOV UR10, UR18 ;  /* 0x00000012000a7c82 */ /* 0x000fe20008000000 */
[----:B------:R4:W-:Y:S01]  /*2110*/  UTMALDG.3D.2CTA [UR16], [UR32], desc[UR28] ;  /* 0x00001c10200075b4 */ /* 0x0009e20008211000 */
[----:B------:R-:W-:Y:S01]  /*2120*/  UIADD3 UR25, UPT, UPT, UR25, 0x1, URZ ;  /* 0x0000000119197890 */ /* 0x000fe2000fffe0ff */
[----:B------:R-:W-:-:S03]  /*2130*/  UMOV UR27, UR23 ;  /* 0x00000017001b7c82 */ /* 0x000fc60008000000 */
[----:B------:R-:W-:Y:S01]  /*2140*/  UISETP.NE.AND UP0, UPT, UR25, UR26, UPT ;  /* 0x0000001a1900728c */ /* 0x000fe2000bf05270 */
[----:B------:R4:W-:Y:S08]  /*2150*/  UTMALDG.3D.2CTA [UR8], [UR30], desc[UR28] ;  /* 0x00001c081e0075b4 */ /* 0x0009f00008211000 */
[----:B----4-:R-:W-:Y:S05]  /*2160*/  BRA.U UP0, `(.L_x_39) ;  /* 0xfffffffd00487547 */ /* 0x010fea000b83ffff */
.L_x_33:
[C---:B-1----:R-:W-:Y:S01]  /*2170*/  LEA R2, R16.reuse, UR6, 0x3 ;  /* 0x0000000610027c11 */ /* 0x042fe2000f8e18ff */
[----:B------:R-:W-:Y:S01]  /*2180*/  NOP ;  /* 0x0000000000007918 */ /* 0x000fe20000000000 */
[----:B--2---:R-:W-:Y:S02]  /*2190*/  SHF.L.U32 R3, R13, 0x1f, RZ ;  /* 0x0000001f0d037819 */ /* 0x004fe400000006ff */
[----:B------:R-:W-:Y:S02]  /*21a0*/  LEA R4, R16, UR6, 0x4 ;  /* 0x0000000610047c11 */ /* 0x000fe4000f8e20ff */
[----:B------:R-:W1:Y:S02]  /*21b0*/  SYNCS.PHASECHK.TRANS64.TRYWAIT P0, [R2+URZ+0x140], R3 ;  /* 0x00014003020075a7 */ /* 0x000e6400080011ff */
[----:B-1----:R-:W-:Y:S05]  /*21c0*/  @!P0 BRA `(.L_x_40) ;  /* 0x0000005c00ec8947 */ /* 0x002fea0003800000 */
.L_x_149:
[----:B------:R-:W2:Y:S01]  /*21d0*/  LDS.128 R4, [R4+0x1d0] ;  /* 0x0001d00004047984 */ /* 0x000ea20000000c00 */
[----:B------:R-:W-:Y:S01]  /*21e0*/  ISETP.GE.AND P0, PT, R26, 0x1, PT ;  /* 0x000000011a00780c */ /* 0x000fe20003f06270 */
[----:B-1----:R-:W-:Y:S01]  /*21f0*/  VIADD R2, R2, 0x150 ;  /* 0x0000015002027836 */ /* 0x002fe20000000000 */
[----:B------:R-:W-:Y:S01]  /*2200*/  @!PT LDS RZ, [RZ] ;  /* 0x00000000fffff984 */ /* 0x000fe20000000800 */
[----:B------:R-:W-:Y:S01]  /*2210*/  @!PT LDS RZ, [RZ] ;  /* 0x00000000fffff984 */ /* 0x000fe20000000800 */
[----:B------:R-:W-:Y:S01]  /*2220*/  @!PT LDS RZ, [RZ] ;  /* 0x00000000fffff984 */ /* 0x000fe20000000800 */
[----:B------:R-:W-:Y:S01]  /*2230*/  @!PT LDS RZ, [RZ] ;  /* 0x00000000fffff984 */ /* 0x000fe20000000800 */
[----:B------:R1:W-:Y:S06]  /*2240*/  MEMBAR.ALL.CTA ;  /* 0x0000000000007992 */ /* 0x0003ec0000008000 */
[----:B-1----:R-:W1:Y:S01]  /*2250*/  FENCE.VIEW.ASYNC.S ;  /* 0x00000000000073c6 */ /* 0x002e620000000000 */
[----:B------:R-:W-:-:S04]  /*2260*/  PRMT R2, RZ, 0x654, R2 ;  /* 0x00000654ff027816 */ /* 0x000fc80000000002 */
[----:B-1----:R1:W-:Y:S01]  /*2270*/  SYNCS.ARRIVE.TRANS64.RED.A1T0 RZ, [R2+URZ], RZ ;  /* 0x000000ff02ff79a7 */ /* 0x0023e200081004ff */
[----:B--2---:R-:W-:-:S13]  /*2280*/  LOP3.LUT P2, RZ, R6, 0x1, RZ, 0xc0, !PT ;  /* 0x0000000106ff7812 */ /* 0x004fda000784c0ff */
[----:B------:R-:W-:Y:S01]  /*2290*/  @P2 SHF.R.U32.HI R3, RZ, 0x10, R5 ;  /* 0x00000010ff032819 */ /* 0x000fe20000011605 */
[----:B------:R-:W-:Y:S01]  /*22a0*/  VOTEU.ANY UP0, P2 ;  /* 0x0000000000ff7886 */ /* 0x000fe20001000100 */
[----:B------:R-:W-:Y:S02]  /*22b0*/  @P2 MOV R10, R4 ;  /* 0x00000004000a2202 */ /* 0x000fe40000000f00 */
[----:B------:R-:W-:Y:S02]  /*22c0*/  @P2 R2UR.BROADCAST UR8, R3 ;  /* 0x00000000030822ca */ /* 0x000fe400008e0000 */
[----:B------:R-:W-:-:S11]  /*22d0*/  @P2 LOP3.LUT R9, R5, 0xffff, RZ, 0xc0, !PT ;  /* 0x0000ffff05092812 */ /* 0x000fd600078ec0ff */
[----:B------:R-:W-:Y:S01]  /*22e0*/  @UP0 UMOV UR36, UR8 ;  /* 0x0000000800240c82 */ /* 0x000fe20008000000 */
[----:B-1----:R-:W-:Y:S05]  /*22f0*/  @!P0 BRA `(.L_x_41) ;  /* 0x0000000000b88947 */ /* 0x002fea0003800000 */
[----:B------:R-:W3:Y:S01]  /*2300*/  LDC.64 R4, c[0x0][0xb18] ;  /* 0x0002c600ff047b82 */ /* 0x000ee20000000a00 */
[----:B------:R-:W-:-:S07]  /*2310*/  ISETP.NE.AND P3, PT, R26, 0x1, PT ;  /* 0x000000011a00780c */ /* 0x000fce0003f65270 */
[----:B------:R-:W1:Y:S08]  /*2320*/  LDC.64 R6, c[0x0][0xb10] ;  /* 0x0002c400ff067b82 */ /* 0x000e700000000a00 */
[----:B------:R-:W2:Y:S08]  /*2330*/  LDC R14, c[0x0][0xb20] ;  /* 0x0002c800ff0e7b82 */ /* 0x000eb00000000800 */
[----:B------:R-:W4:Y:S01]  /*2340*/  LDC R15, c[0x0][0xb0c] ;  /* 0x0002c300ff0f7b82 */ /* 0x000f220000000800 */
[----:B---3--:R-:W-:Y:S01]  /*2350*/  IMAD.HI.U32 R21, R0, R5, RZ ;  /* 0x0000000500157227 */ /* 0x008fe200078e00ff */
[----:B------:R-:W-:-:S03]  /*2360*/  ISETP.NE.AND P0, PT, R4, 0x1, PT ;  /* 0x000000010400780c */ /* 0x000fc60003f05270 */
[----:B------:R-:W-:-:S03]  /*2370*/  IMAD.HI.U32 R5, R9, R5, RZ ;  /* 0x0000000509057227 */ /* 0x000fc600078e00ff */
[----:B------:R-:W3:Y:S01]  /*2380*/  LDC.64 R2, c[0x0][0xb28] ;  /* 0x0002ca00ff027b82 */ /* 0x000ee20000000a00 */
[----:B-1----:R-:W-:-:S04]  /*2390*/  IMAD.HI.U32 R22, R8, R6, RZ ;  /* 0x0000000608167227 */ /* 0x002fc800078e00ff */
[----:B------:R-:W-:Y:S01]  /*23a0*/  IMAD.HI.U32 R23, R10, R6, RZ ;  /* 0x000000060a177227 */ /* 0x000fe200078e00ff */
[----:B------:R-:W-:Y:S02]  /*23b0*/  SHF.R.U32.HI R22, RZ, R7, R22 ;  /* 0x00000007ff167219 */ /* 0x000fe40000011616 */
[-C--:B--2---:R-:W-:Y:S02]  /*23c0*/  SHF.R.U32.HI R21, RZ, R14.reuse, R21 ;  /* 0x0000000eff157219 */ /* 0x084fe40000011615 */
[----:B------:R-:W-:Y:S02]  /*23d0*/  SHF.R.U32.HI R5, RZ, R14, R5 ;  /* 0x0000000eff057219 */ /* 0x000fe40000011605 */
[----:B------:R-:W-:Y:S02]  /*23e0*/  SEL R21, R0, R21, !P0 ;  /* 0x0000001500157207 */ /* 0x000fe40004000000 */
[----:B------:R-:W-:Y:S02]  /*23f0*/  SHF.R.U32.HI R23, RZ, R7, R23 ;  /* 0x00000007ff177219 */ /* 0x000fe40000011617 */
[----:B----4-:R-:W-:-:S02]  /*2400*/  ISETP.NE.AND P1, PT, R15, 0x1, PT ;  /* 0x000000010f00780c */ /* 0x010fc40003f25270 */
[----:B------:R-:W-:Y:S02]  /*2410*/  SEL R5, R9, R5, !P0 ;  /* 0x0000000509057207 */ /* 0x000fe40004000000 */
[----:B------:R-:W-:Y:S02]  /*2420*/  SEL R22, R8, R22, !P1 ;  /* 0x0000001608167207 */ /* 0x000fe40004800000 */
[----:B------:R-:W-:Y:S01]  /*2430*/  SEL R23, R10, R23, !P1 ;  /* 0x000000170a177207 */ /* 0x000fe20004800000 */
[----:B---3--:R-:W-:-:S04]  /*2440*/  IMAD.HI.U32 R20, R21, R2, RZ ;  /* 0x0000000215147227 */ /* 0x008fc800078e00ff */
        /* <DEDUP_REMOVED lines=10> */
[----:B------:R-:W-:-:S04]  /*24f0*/  @!P0 IMAD.HI.U32 R7, R23, R2, RZ ;  /* 0x0000000217078227 */ /* 0x000fc800078e00ff */
[----:B------:R-:W-:Y:S01]  /*2500*/  IMAD.MOV R2, RZ, RZ, -R6 ;  /* 0x000000ffff027224 */ /* 0x000fe200078e0a06 */
[----:B------:R-:W-:Y:S02]  /*2510*/  @!P0 SHF.R.U32.HI R3, RZ, R3, R7 ;  /* 0x00000003ff038219 */ /* 0x000fe40000011607 */
[----:B------:R-:W-:Y:S01]  /*2520*/  IADD3 R7, PT, PT, -R5, RZ, RZ ;  /* 0x000000ff05077210 */ /* 0x000fe20007ffe1ff */
[----:B------:R-:W-:Y:S01]  /*2530*/  IMAD R2, R26, R2, R5 ;  /* 0x000000021a027224 */ /* 0x000fe200078e0205 */
        /* <DEDUP_REMOVED lines=10> */
.L_x_41:
[----:B------:R-:W1:Y:S02]  /*25e0*/  LDCU UR8, c[0x0][0xb30] ;  /* 0x00016600ff0877ac */ /* 0x000e640008000800 */
[----:B-1----:R-:W-:-:S09]  /*25f0*/  UISETP.NE.AND UP0, UPT, UR8, 0x1, UPT ;  /* 0x000000010800788c */ /* 0x002fd2000bf05270 */
[----:B------:R-:W-:Y:S05]  /*2600*/  BRA.U UP0, `(.L_x_42) ;  /* 0x0000000100407547 */ /* 0x000fea000b800000 */
[----:B------:R-:W1:Y:S08]  /*2610*/  LDC.64 R4, c[0x0][0xb10] ;  /* 0x0002c400ff047b82 */ /* 0x000e700000000a00 */
[----:B------:R-:W2:Y:S08]  /*2620*/  LDC.64 R2, c[0x0][0xb18] ;  /* 0x0002c600ff027b82 */ /* 0x000eb00000000a00 */
[----:B------:R-:W4:Y:S08]  /*2630*/  LDC R6, c[0x0][0xb20] ;  /* 0x0002c800ff067b82 */ /* 0x000f300000000800 */
[----:B------:R-:W3:Y:S01]  /*2640*/  LDC R7, c[0x0][0xb0c] ;  /* 0x0002c300ff077b82 */ /* 0x000ee20000000800 */
[----:B-1----:R-:W-:-:S05]  /*2650*/  IMAD.HI.U32 R4, R10, R4, RZ ;  /* 0x000000040a047227 */ /* 0x002fca00078e00ff */
[----:B------:R-:W-:Y:S01]  /*2660*/  SHF.R.U32.HI R4, RZ, R5, R4 ;  /* 0x00000005ff047219 */ /* 0x000fe20000011604 */
[----:B--2---:R-:W-:Y:S01]  /*2670*/  IMAD.HI.U32 R3, R9, R3, RZ ;  /* 0x0000000309037227 */ /* 0x004fe200078e00ff */
[----:B------:R-:W-:-:S04]  /*2680*/  ISETP.NE.AND P0, PT, R2, 0x1, PT ;  /* 0x000000010200780c */ /* 0x000fc80003f05270 */
[----:B----4-:R-:W-:-:S04]  /*2690*/  SHF.R.U32.HI R3, RZ, R6, R3 ;  /* 0x00000006ff037219 */ /* 0x010fc80000011603 */
[----:B------:R-:W-:Y:S02]  /*26a0*/  SEL R3, R9, R3, !P0 ;  /* 0x0000000309037207 */ /* 0x000fe40004000000 */
[----:B---3--:R-:W-:-:S04]  /*26b0*/  ISETP.NE.AND P1, PT, R7, 0x1, PT ;  /* 0x000000010700780c */ /* 0x008fc80003f25270 */
[----:B------:R-:W-:-:S05]  /*26c0*/  SEL R4, R10, R4, !P1 ;  /* 0x000000040a047207 */ /* 0x000fca0004800000 */
[----:B------:R-:W-:Y:S02]  /*26d0*/  IMAD.IADD R5, R3, 0x1, -R4 ;  /* 0x0000000103057824 */ /* 0x000fe400078e0a04 */
[----:B------:R-:W-:Y:S02]  /*26e0*/  IMAD.IADD R3, R4, 0x1, -R3 ;  /* 0x0000000104037824 */ /* 0x000fe400078e0a03 */
[----:B------:R-:W-:Y:S02]  /*26f0*/  IMAD R10, R5, R7, R10 ;  /* 0x00000007050a7224 */ /* 0x000fe400078e020a */
[----:B------:R-:W-:-:S07]  /*2700*/  IMAD R9, R3, R2, R9 ;  /* 0x0000000203097224 */ /* 0x000fce00078e0209 */
.L_x_42:
[----:B------:R-:W-:Y:S01]  /*2710*/  VIADD R16, R16, 0x1 ;  /* 0x0000000110107836 */ /* 0x000fe20000000000 */
[----:B------:R-:W-:Y:S01]  /*2720*/  PLOP3.LUT P1, PT, PT, PT, PT, 0x80, 0x8 ;  /* 0x000000000008781c */ /* 0x000fe20003f2f070 */
[----:B------:R-:W-:Y:S02]  /*2730*/  IMAD.IADD R14, R10, 0x1, R63 ;  /* 0x000000010a0e7824 */ /* 0x000fe400078e023f */
[----:B------:R-:W-:Y:S01]  /*2740*/  IMAD.IADD R15, R9, 0x1, R62 ;  /* 0x00000001090f7824 */ /* 0x000fe200078e023e */
[----:B------:R-:W-:-:S04]  /*2750*/  ISETP.NE.AND P0, PT, R16, 0x2, PT ;  /* 0x000000021000780c */ /* 0x000fc80003f05270 */
[----:B------:R-:W-:Y:S02]  /*2760*/  SEL R2, RZ, 0x1, P0 ;  /* 0x00000001ff027807 */ /* 0x000fe40000000000 */
[----:B------:R-:W-:Y:S02]  /*2770*/  SEL R16, R16, RZ, P0 ;  /* 0x000000ff10107207 */ /* 0x000fe40000000000 */
[----:B------:R-:W-:Y:S01]  /*2780*/  LOP3.LUT R13, R13, R2, RZ, 0x3c, !PT ;  /* 0x000000020d0d7212 */ /* 0x000fe200078e3cff */
[----:B------:R-:W-:Y:S06]  /*2790*/  @P2 BRA `(.L_x_43) ;  /* 0xfffffff000582947 */ /* 0x000fec000383ffff */
[----:B------:R-:W-:Y:S01]  /*27a0*/  UIADD3 UR6, UPT, UPT, UR6, 0x80, URZ ;  /* 0x0000008006067890 */ /* 0x000fe2000fffe0ff */
[----:B------:R-:W-:-:S03]  /*27b0*/  SHF.L.U32 R2, R17, 0x1f, RZ ;  /* 0x0000001f11027819 */ /* 0x000fc600000006ff */
[----:B------:R-:W-:-:S09]  /*27c0*/  ULEA UR4, UR23, UR6, 0x3 ;  /* 0x0000000617047291 */ /* 0x000fd2000f8e18ff */
[----:B------:R-:W1:Y:S02]  /*27d0*/  SYNCS.PHASECHK.TRANS64.TRYWAIT P0, [UR4], R2 ;  /* 0x00000002ff0075a7 */ /* 0x000e640008001104 */
[----:B-1----:R-:W-:Y:S05]  /*27e0*/  @!P0 BRA `(.L_x_44) ;  /* 0x0000005800788947 */ /* 0x002fea0003800000 */
.L_x_151:
[----:B------:R-:W-:-:S04]  /*27f0*/  UIADD3 UR5, UPT, UPT, UR23, 0x1, URZ ;  /* 0x0000000117057890 */ /* 0x000fc8000fffe0ff */
[----:B------:R-:W-:-:S04]  /*2800*/  UISETP.NE.AND UP0, UPT, UR5, 0x10, UPT ;  /* 0x000000100500788c */ /* 0x000fc8000bf05270 */
[----:B------:R-:W-:Y:S02]  /*2810*/  USEL UR7, URZ, 0x1, UP0 ;  /* 0x00000001ff077887 */ /* 0x000fe40008000000 */
[----:B------:R-:W-:-:S04]  /*2820*/  USEL UR5, UR5, URZ, UP0 ;  /* 0x000000ff05057287 */ /* 0x000fc80008000000 */
[----:B------:R-:W-:Y:S01]  /*2830*/  ULEA UR4, UR5, UR6, 0x3 ;  /* 0x0000000605047291 */ /* 0x000fe2000f8e18ff */
[----:B-1----:R-:W-:-:S04]  /*2840*/  LOP3.LUT R2, R17, UR7, RZ, 0x3c, !PT ;  /* 0x0000000711027c12 */ /* 0x002fc8000f8e3cff */
[----:B------:R-:W-:-:S04]  /*2850*/  SHF.L.U32 R3, R2, 0x1f, RZ ;  /* 0x0000001f02037819 */ /* 0x000fc800000006ff */
[----:B------:R-:W1:Y:S02]  /*2860*/  SYNCS.PHASECHK.TRANS64.TRYWAIT P0, [UR4], R3 ;  /* 0x00000003ff0075a7 */ /* 0x000e640008001104 */
[----:B-1----:R-:W-:Y:S05]  /*2870*/  @!P0 BRA `(.L_x_45) ;  /* 0x00000058006c8947 */ /* 0x002fea0003800000 */
.L_x_153:
[----:B------:R-:W-:-:S04]  /*2880*/  UIADD3 UR5, UPT, UPT, UR5, 0x1, URZ ;  /* 0x0000000105057890 */ /* 0x000fc8000fffe0ff */
[----:B------:R-:W-:-:S04]  /*2890*/  UISETP.NE.AND UP0, UPT, UR5, 0x10, UPT ;  /* 0x000000100500788c */ /* 0x000fc8000bf05270 */
[----:B------:R-:W-:Y:S02]  /*28a0*/  USEL UR7, URZ, 0x1, UP0 ;  /* 0x00000001ff077887 */ /* 0x000fe40008000000 */
[----:B------:R-:W-:-:S04]  /*28b0*/  USEL UR5, UR5, URZ, UP0 ;  /* 0x000000ff05057287 */ /* 0x000fc80008000000 */
[----:B------:R-:W-:Y:S01]  /*28c0*/  ULEA UR4, UR5, UR6, 0x3 ;  /* 0x0000000605047291 */ /* 0x000fe2000f8e18ff */
[----:B------:R-:W-:-:S04]  /*28d0*/  LOP3.LUT R2, R2, UR7, RZ, 0x3c, !PT ;  /* 0x0000000702027c12 */ /* 0x000fc8000f8e3cff */
[----:B-1----:R-:W-:-:S04]  /*28e0*/  SHF.L.U32 R3, R2, 0x1f, RZ ;  /* 0x0000001f02037819 */ /* 0x002fc800000006ff */
[----:B------:R-:W1:Y:S02]  /*28f0*/  SYNCS.PHASECHK.TRANS64.TRYWAIT P0, [UR4], R3 ;  /* 0x00000003ff0075a7 */ /* 0x000e640008001104 */
[----:B-1----:R-:W-:Y:S05]  /*2900*/  @!P0 BRA `(.L_x_46) ;  /* 0x0000005800608947 */ /* 0x002fea0003800000 */
.L_x_155:
        /* <DEDUP_REMOVED lines=9> */
.L_x_157:
        /* <DEDUP_REMOVED lines=9> */
.L_x_159:
        /* <DEDUP_REMOVED lines=9> */
.L_x_161:
        /* <DEDUP_REMOVED lines=9> */
.L_x_163:
        /* <DEDUP_REMOVED lines=9> */
.L_x_165:
        /* <DEDUP_REMOVED lines=9> */
.L_x_167:
        /* <DEDUP_REMOVED lines=9> */
.L_x_169:
        /* <DEDUP_REMOVED lines=9> */
.L_x_171:
        /* <DEDUP_REMOVED lines=9> */
.L_x_173:
        /* <DEDUP_REMOVED lines=9> */
.L_x_175:
        /* <DEDUP_REMOVED lines=9> */
.L_x_177:
        /* <DEDUP_REMOVED lines=9> */
.L_x_179:
[----:B------:R-:W-:-:S04]  /*2fd0*/  UIADD3 UR5, UPT, UPT, UR5, 0x1, URZ ;  /* 0x0000000105057890 */ /* 0x000fc8000fffe0ff */
[----:B------:R-:W-:-:S04]  /*2fe0*/  UISETP.NE.AND UP0, UPT, UR5, 0x10, UPT ;  /* 0x000000100500788c */ /* 0x000fc8000bf05270 */
[----:B------:R-:W-:Y:S02]  /*2ff0*/  USEL UR4, URZ, 0x1, UP0 ;  /* 0x00000001ff047887 */ /* 0x000fe40008000000 */
[----:B------:R-:W-:-:S04]  /*3000*/  USEL UR5, UR5, URZ, UP0 ;  /* 0x000000ff05057287 */ /* 0x000fc80008000000 */
[----:B------:R-:W-:Y:S01]  /*3010*/  ULEA UR5, UR5, UR6, 0x3 ;  /* 0x0000000605057291 */ /* 0x000fe2000f8e18ff */
[----:B------:R-:W-:-:S04]  /*3020*/  LOP3.LUT R2, R2, UR4, RZ, 0x3c, !PT ;  /* 0x0000000402027c12 */ /* 0x000fc8000f8e3cff */
[----:B------:R-:W-:Y:S01]  /*3030*/  SHF.L.U32 R2, R2, 0x1f, RZ ;  /* 0x0000001f02027819 */ /* 0x000fe200000006ff */
[----:B-1-3--:R-:W-:-:S07]  /*3040*/  IMAD.U32 R0, RZ, RZ, UR5 ;  /* 0x00000005ff007e24 */ /* 0x00afce000f8e00ff */
.L_x_59:
[----:B-1----:R1:W2:Y:S02]  /*3050*/  SYNCS.PHASECHK.TRANS64.TRYWAIT P0, [R0+URZ], R2 ;  /* 0x00000002000075a7 */ /* 0x0022a400080011ff */
[----:B--2---:R-:W-:Y:S05]  /*3060*/  @!P0 NANOSLEEP.SYNCS 0x989680 ;  /* 0x009896800000895d */ /* 0x004fea0003900000 */
[----:B------:R-:W2:Y:S02]  /*3070*/  @!P0 SYNCS.PHASECHK.TRANS64 P0, [R0+URZ], R2 ;  /* 0x00000002000085a7 */ /* 0x000ea400080010ff */
[----:B--2---:R-:W-:Y:S05]  /*3080*/  @P0 EXIT ;  /* 0x000000000000094d */ /* 0x004fea0003800000 */
[----:B------:R-:W-:Y:S05]  /*3090*/  BRA `(.L_x_59) ;  /* 0xfffffffc00ec7947 */ /* 0x000fea000383ffff */
.L_x_23:
[----:B------:R-:W-:-:S04]  /*30a0*/  UISETP.NE.AND UP1, UPT, UR37, URZ, UPT ;  /* 0x000000ff2500728c */ /* 0x000fc8000bf25270 */
[----:B------:R-:W-:-:S09]  /*30b0*/  UISETP.NE.OR UP1, UPT, UR10, 0x1, UP1 ;  /* 0x000000010a00788c */ /* 0x000fd20008f25670 */
[----:B------:R-:W-:Y:S05]  /*30c0*/  BRA.U UP1, `(.L_x_60) ;  /* 0x00000005014c7547 */ /* 0x000fea000b800000 */
[----:B------:R-:W-:Y:S01]  /*30d0*/  HFMA2 R11, -RZ, RZ, 0, 0 ;  /* 0x00000000ff0b7431 */ /* 0x000fe200000001ff */
[----:B------:R-:W-:Y:S01]  /*30e0*/  ISETP.GE.U32.AND P2, PT, R10, 0x2, PT ;  /* 0x000000020a00780c */ /* 0x000fe20003f46070 */
[----:B------:R-:W-:Y:S01]  /*30f0*/  IMAD.MOV.U32 R12, RZ, RZ, 0x1 ;  /* 0x00000001ff0c7424 */ /* 0x000fe200078e00ff */
[----:B------:R-:W-:Y:S01]  /*3100*/  CS2R R8, SRZ ;  /* 0x0000000000087805 */ /* 0x000fe2000001ff00 */
[----:B------:R-:W-:Y:S01]  /*3110*/  IMAD.MOV.U32 R3, RZ, RZ, RZ ;  /* 0x000000ffff037224 */ /* 0x000fe200078e00ff */
[----:B------:R-:W-:Y:S01]  /*3120*/  UMOV UR4, 0x400 ;  /* 0x0000040000047882 */ /* 0x000fe20000000000 */
[----:B------:R-:W-:Y:S01]  /*3130*/  UMOV UR6, URZ ;  /* 0x000000ff00067c82 */ /* 0x000fe20008000000 */
[----:B------:R-:W-:-:S12]  /*3140*/  ULEA UR37, UR37, UR4, 0x18 ;  /* 0x0000000425257291 */ /* 0x000fd8000f8ec0ff */
.L_x_64:
[----:B------:R-:W-:Y:S02]  /*3150*/  LEA R0, R3, UR37, 0x3 ;  /* 0x0000002503007c11 */ /* 0x000fe4000f8e18ff */
[----:B------:R-:W-:-:S03]  /*3160*/  SHF.L.U32 R4, R8, 0x1f, RZ ;  /* 0x0000001f08047819 */ /* 0x000fc600000006ff */
[----:B------:R-:W-:Y:S01]  /*3170*/  VIADD R5, R0, 0x1b0 ;  /* 0x000001b000057836 */ /* 0x000fe20000000000 */
[----:B------:R-:W1:Y:S02]  /*3180*/  SYNCS.PHASECHK.TRANS64.TRYWAIT P0, [R0+URZ+0x1a0], R4 ;  /* 0x0001a004000075a7 */ /* 0x000e6400080011ff */
[----:B-1----:R-:W-:Y:S05]  /*3190*/  @!P0 BRA `(.L_x_61) ;  /* 0x0000005400748947 */ /* 0x002fea0003800000 */
.L_x_180:
[----:B------:R-:W-:Y:S01]  /*31a0*/  ULEA UR5, UR6, UR37, 0x3 ;  /* 0x0000002506057291 */ /* 0x000fe2000f8e18ff */
[----:B-1----:R-:W-:Y:S01]  /*31b0*/  PRMT R0, RZ, 0x654, R5 ;  /* 0x00000654ff007816 */ /* 0x002fe20000000005 */
[----:B------:R-:W-:Y:S01]  /*31c0*/  @!P2 IMAD.MOV.U32 R4, RZ, RZ, 0x10 ;  /* 0x00000010ff04a424 */ /* 0x000fe200078e00ff */
[----:B------:R-:W-:Y:S01]  /*31d0*/  SHF.L.U32 R5, R12, 0x1f, RZ ;  /* 0x0000001f0c057819 */ /* 0x000fe200000006ff */
[----:B------:R-:W-:Y:S01]  /*31e0*/  UIADD3 UR4, UPT, UPT, UR5, 0x140, URZ ;  /* 0x0000014005047890 */ /* 0x000fe2000fffe0ff */
[----:B------:R1:W-:Y:S05]  /*31f0*/  SYNCS.ARRIVE.TRANS64.RED.A1T0 RZ, [R0+URZ], RZ ;  /* 0x000000ff00ff79a7 */ /* 0x0003ea00081004ff */
[----:B------:R-:W-:Y:S01]  /*3200*/  IMAD.U32 R6, RZ, RZ, UR4 ;  /* 0x00000004ff067e24 */ /* 0x000fe2000f8e00ff */
[----:B------:R-:W2:Y:S04]  /*3210*/  SYNCS.PHASECHK.TRANS64.TRYWAIT P0, [UR5+0x150], R5 ;  /* 0x00015005ff0075a7 */ /* 0x000ea80008001105 */
[----:B------:R-:W-:Y:S01]  /*3220*/  PRMT R6, R10, 0x654, R6 ;  /* 0x000006540a067816 */ /* 0x000fe20000000006 */
[----:B-12---:R-:W-:Y:S06]  /*3230*/  @!P0 BRA `(.L_x_62) ;  /* 0x0000005400608947 */ /* 0x006fec0003800000 */
.L_x_182:
[----:B------:R-:W-:Y:S01]  /*3240*/  ULEA UR4, UR6, UR37, 0x4 ;  /* 0x0000002506047291 */ /* 0x000fe2000f8e20ff */
[----:B------:R-:W-:Y:S01]  /*3250*/  SEL R2, R6, R2, !P2 ;  /* 0x0000000206027207 */ /* 0x000fe20005000000 */
[----:B------:R-:W-:Y:S01]  /*3260*/  UIADD3 UR5, UPT, UPT, UR5, 0x140, URZ ;  /* 0x0000014005057890 */ /* 0x000fe2000fffe0ff */
[----:B-1----:R-:W-:Y:S01]  /*3270*/  LEA R0, R11, UR37, 0x3 ;  /* 0x000000250b007c11 */ /* 0x002fe2000f8e18ff */
[----:B------:R-:W-:Y:S01]  /*3280*/  UIADD3 UR4, UPT, UPT, UR4, 0x1d0, URZ ;  /* 0x000001d004047890 */ /* 0x000fe2000fffe0ff */
[----:B------:R1:W-:Y:S01]  /*3290*/  @!P2 SYNCS.ARRIVE.TRANS64.RED RZ, [R2+URZ], R4 ;  /* 0x0000000402ffa9a7 */ /* 0x0003e200080004ff */
[----:B------:R-:W-:Y:S01]  /*32a0*/  UIADD3 UR6, UPT, UPT, UR6, 0x1, URZ ;  /* 0x0000000106067890 */ /* 0x000fe2000fffe0ff */
[----:B------:R-:W-:-:S03]  /*32b0*/  VIADD R3, R3, 0x1 ;  /* 0x0000000103037836 */ /* 0x000fc60000000000 */
[----:B------:R-:W-:Y:S02]  /*32c0*/  UISETP.NE.AND UP0, UPT, UR6, 0x2, UPT ;  /* 0x000000020600788c */ /* 0x000fe4000bf05270 */
[----:B------:R-:W-:Y:S01]  /*32d0*/  ISETP.NE.AND P0, PT, R3, 0x2, PT ;  /* 0x000000020300780c */ /* 0x000fe20003f05270 */
[----:B------:R-:W-:Y:S06]  /*32e0*/  UGETNEXTWORKID.BROADCAST [UR4], [UR5] ;  /* 0x00000000040073ca */ /* 0x000fec0008000100 */
[----:B------:R-:W-:Y:S02]  /*32f0*/  USEL UR4, URZ, 0x1, UP0 ;  /* 0x00000001ff047887 */ /* 0x000fe40008000000 */
[----:B------:R-:W-:-:S04]  /*3300*/  USEL UR6, UR6, URZ, UP0 ;  /* 0x000000ff06067287 */ /* 0x000fc80008000000 */
[----:B------:R-:W-:Y:S02]  /*3310*/  LOP3.LUT R12, R12, UR4, RZ, 0x3c, !PT ;  /* 0x000000040c0c7c12 */ /* 0x000fe4000f8e3cff */
[----:B-1----:R-:W-:-:S04]  /*3320*/  SHF.L.U32 R4, R9, 0x1f, RZ ;  /* 0x0000001f09047819 */ /* 0x002fc800000006ff */
[----:B------:R-:W1:Y:S02]  /*3330*/  SYNCS.PHASECHK.TRANS64.TRYWAIT P1, [R0+URZ+0x140], R4 ;  /* 0x00014004000075a7 */ /* 0x000e6400080211ff */
[----:B-1----:R-:W-:Y:S05]  /*3340*/  @!P1 BRA `(.L_x_63) ;  /* 0x0000005400349947 */ /* 0x002fea0003800000 */
.L_x_183:
[----:B-1----:R-:W-:Y:S01]  /*3350*/  LEA R4, R11, UR37, 0x4 ;  /* 0x000000250b047c11 */ /* 0x002fe2000f8e20ff */
[----:B------:R-:W-:Y:S01]  /*3360*/  VIADD R0, R0, 0x150 ;  /* 0x0000015000007836 */ /* 0x000fe20000000000 */
[----:B------:R-:W-:Y:S01]  /*3370*/  SEL R3, R3, RZ, P0 ;  /* 0x000000ff03037207 */ /* 0x000fe20000000000 */
[----:B------:R-:W-:-:S03]  /*3380*/  VIADD R11, R11, 0x1 ;  /* 0x000000010b0b7836 */ /* 0x000fc60000000000 */
[----:B------:R-:W1:Y:S01]  /*3390*/  LDS.128 R4, [R4+0x1d0] ;  /* 0x0001d00004047984 */ /* 0x000e620000000c00 */
[----:B------:R-:W-:Y:S02]  /*33a0*/  PRMT R0, RZ, 0x654, R0 ;  /* 0x00000654ff007816 */ /* 0x000fe40000000000 */
[C---:B------:R-:W-:Y:S01]  /*33b0*/  ISETP.NE.AND P1, PT, R11.reuse, 0x2, PT ;  /* 0x000000020b00780c */ /* 0x040fe20003f25270 */
[----:B------:R-:W-:Y:S01]  /*33c0*/  @!PT LDS RZ, [RZ] ;  /* 0x00000000fffff984 */ /* 0x000fe20000000800 */
[----:B------:R-:W-:Y:S01]  /*33d0*/  @!PT LDS RZ, [RZ] ;  /* 0x00000000fffff984 */ /* 0x000fe20000000800 */
[----:B------:R-:W-:Y:S01]  /*33e0*/  @!PT LDS RZ, [RZ] ;  /* 0x00000000fffff984 */ /* 0x000fe20000000800 */
[----:B------:R-:W-:Y:S01]  /*33f0*/  @!PT LDS RZ, [RZ] ;  /* 0x00000000fffff984 */ /* 0x000fe20000000800 */
[----:B------:R2:W-:Y:S06]  /*3400*/  MEMBAR.ALL.CTA ;  /* 0x0000000000007992 */ /* 0x0005ec0000008000 */
[----:B--2---:R-:W2:Y:S01]  /*3410*/  FENCE.VIEW.ASYNC.S ;  /* 0x00000000000073c6 */ /* 0x004ea20000000000 */
[----:B------:R-:W-:Y:S01]  /*3420*/  SEL R11, R11, RZ, P1 ;  /* 0x000000ff0b0b7207 */ /* 0x000fe20000800000 */
[----:B--2---:R2:W-:Y:S01]  /*3430*/  SYNCS.ARRIVE.TRANS64.RED.A1T0 RZ, [R0+URZ], RZ ;  /* 0x000000ff00ff79a7 */ /* 0x0045e200081004ff */
[----:B-1----:R-:W-:-:S02]  /*3440*/  LOP3.LUT P3, RZ, R6, 0x1, RZ, 0xc0, !PT ;  /* 0x0000000106ff7812 */ /* 0x002fc4000786c0ff */
[----:B------:R-:W-:-:S04]  /*3450*/  SEL R4, RZ, 0x1, P1 ;  /* 0x00000001ff047807 */ /* 0x000fc80000800000 */
[----:B------:R-:W-:Y:S02]  /*3460*/  LOP3.LUT R9, R9, R4, RZ, 0x3c, !PT ;  /* 0x0000000409097212 */ /* 0x000fe400078e3cff */
[----:B--2---:R-:W-:-:S04]  /*3470*/  SEL R0, RZ, 0x1, P0 ;  /* 0x00000001ff007807 */ /* 0x004fc80000000000 */
[----:B------:R-:W-:Y:S01]  /*3480*/  LOP3.LUT R8, R8, R0, RZ, 0x3c, !PT ;  /* 0x0000000008087212 */ /* 0x000fe200078e3cff */
[----:B------:R-:W-:Y:S06]  /*3490*/  @P3 BRA `(.L_x_64) ;  /* 0xfffffffc002c3947 */ /* 0x000fec000383ffff */
[----:B------:R-:W-:Y:S01]  /*34a0*/  ULEA UR5, UR6, UR37, 0x3 ;  /* 0x0000002506057291 */ /* 0x000fe2000f8e18ff */
[----:B------:R-:W-:-:S08]  /*34b0*/  SHF.L.U32 R2, R12, 0x1f, RZ ;  /* 0x0000001f0c027819 */ /* 0x000fd000000006ff */
[----:B------:R-:W1:Y:S02]  /*34c0*/  SYNCS.PHASECHK.TRANS64 P0, [UR5+0x150], R2 ;  /* 0x00015002ff0075a7 */ /* 0x000e640008001005 */
[----:B-1----:R-:W-:Y:S05]  /*34d0*/  @P0 BRA `(.L_x_65) ;  /* 0x0000000000080947 */ /* 0x002fea0003800000 */
[----:B------:R-:W1:Y:S02]  /*34e0*/  SYNCS.PHASECHK.TRANS64.TRYWAIT P0, [UR5+0x150], R2 ;  /* 0x00015002ff0075a7 */ /* 0x000e640008001105 */
[----:B-1----:R-:W-:Y:S05]  /*34f0*/  @!P0 BRA `(.L_x_66) ;  /* 0x0000005000dc8947 */ /* 0x002fea0003800000 */
.L_x_65:
[----:B------:R-:W-:-:S04]  /*3500*/  UIADD3 UR4, UPT, UPT, UR6, 0x1, URZ ;  /* 0x0000000106047890 */ /* 0x000fc8000fffe0ff */
[----:B------:R-:W-:-:S04]  /*3510*/  UISETP.NE.AND UP0, UPT, UR4, 0x2, UPT ;  /* 0x000000020400788c */ /* 0x000fc8000bf05270 */
[----:B------:R-:W-:Y:S02]  /*3520*/  USEL UR7, URZ, 0x1, UP0 ;  /* 0x00000001ff077887 */ /* 0x000fe40008000000 */
[----:B------:R-:W-:-:S04]  /*3530*/  USEL UR4, UR4, URZ, UP0 ;  /* 0x000000ff04047287 */ /* 0x000fc80008000000 */
[----:B------:R-:W-:Y:S01]  /*3540*/  ULEA UR4, UR4, UR37, 0x3 ;  /* 0x0000002504047291 */ /* 0x000fe2000f8e18ff */
[----:B-1----:R-:W-:-:S04]  /*3550*/  LOP3.LUT R2, R12, UR7, RZ, 0x3c, !PT ;  /* 0x000000070c027c12 */ /* 0x002fc8000f8e3cff */
[----:B------:R-:W-:-:S04]  /*3560*/  SHF.L.U32 R0, R2, 0x1f, RZ ;  /* 0x0000001f02007819 */ /* 0x000fc800000006ff */
[----:B------:R-:W1:Y:S02]  /*3570*/  SYNCS.PHASECHK.TRANS64 P0, [UR4+0x150], R0 ;  /* 0x00015000ff0075a7 */ /* 0x000e640008001004 */
[----:B-1----:R-:W-:Y:S05]  /*3580*/  @P0 EXIT ;  /* 0x000000000000094d */ /* 0x002fea0003800000 */
[----:B------:R-:W-:Y:S02]  /*3590*/  SHF.L.U32 R2, R2, 0x1f, RZ ;  /* 0x0000001f02027819 */ /* 0x000fe400000006ff */
[----:B------:R-:W-:-:S07]  /*35a0*/  MOV R0, UR4 ;  /* 0x0000000400007c02 */ /* 0x000fce0008000f00 */
.L_x_67:
[----:B-1----:R1:W2:Y:S02]  /*35b0*/  SYNCS.PHASECHK.TRANS64.TRYWAIT P0, [R0+URZ+0x150], R2 ;  /* 0x00015002000075a7 */ /* 0x0022a400080011ff */
[----:B--2---:R-:W-:Y:S05]  /*35c0*/  @!P0 NANOSLEEP.SYNCS 0x989680 ;  /* 0x009896800000895d */ /* 0x004fea0003900000 */
[----:B------:R-:W2:Y:S02]  /*35d0*/  @!P0 SYNCS.PHASECHK.TRANS64 P0, [R0+URZ+0x150], R2 ;  /* 0x00015002000085a7 */ /* 0x000ea400080010ff */
[----:B--2---:R-:W-:Y:S05]  /*35e0*/  @P0 EXIT ;  /* 0x000000000000094d */ /* 0x004fea0003800000 */
[----:B------:R-:W-:Y:S05]  /*35f0*/  BRA `(.L_x_67) ;  /* 0xfffffffc00ec7947 */ /* 0x000fea000383ffff */
.L_x_60:
[----:B------:R-:W-:Y:S05]  /*3600*/  BRA.U UP4, `(.L_x_68) ;  /* 0x0000001104d87547 */ /* 0x000fea000b800000 */
[----:B------:R-:W-:Y:S01]  /*3610*/  UMOV UR6, 0x40 ;  /* 0x0000004000067882 */ /* 0x000fe20000000000 */
[----:B------:R-:W-:Y:S01]  /*3620*/  NOP ;  /* 0x0000000000007918 */ /* 0x000fe20000000000 */
[----:B------:R-:W-:Y:S01]  /*3630*/  ULEA UR6, UR37, UR6, 0x18 ;  /* 0x0000000625067291 */ /* 0x000fe2000f8ec0ff */
[----:B------:R-:W-:Y:S02]  /*3640*/  UMOV UR7, 0x400 ;  /* 0x0000040000077882 */ /* 0x000fe40000000000 */
[----:B------:R-:W-:-:S06]  /*3650*/  ULEA UR37, UR37, UR7, 0x18 ;  /* 0x0000000725257291 */ /* 0x000fcc000f8ec0ff */
[----:B------:R-:W1:Y:S02]  /*3660*/  LDS.U8 R2, [UR6+0x1c] ;  /* 0x00001c06ff027984 */ /* 0x000e640008000000 */
[----:B-1----:R-:W-:-:S13]  /*3670*/  ISETP.NE.AND P0, PT, R2, RZ, PT ;  /* 0x000000ff0200720c */ /* 0x002fda0003f05270 */
[----:B------:R-:W-:Y:S05]  /*3680*/  @P0 BRA `(.L_x_69) ;  /* 0x0000000400080947 */ /* 0x000fea0003800000 */
[----:B------:R-:W-:Y:S02]  /*3690*/  UISETP.NE.U32.AND UP0, UPT, UR5, 0x1, UPT ;  /* 0x000000010500788c */ /* 0x000fe4000bf05070 */
[----:B------:R-:W-:-:S07]  /*36a0*/  UIADD3 UR8, UPT, UPT, UR6, 0x8, URZ ;  /* 0x0000000806087890 */ /* 0x000fce000fffe0ff */
[----:B------:R-:W-:Y:S05]  /*36b0*/  BRA.U !UP0, `(.L_x_70) ;  /* 0x00000001089c7547 */ /* 0x000fea000b800000 */
[----:B------:R-:W-:Y:S01]  /*36c0*/  ELECT P0, URZ, PT ;  /* 0x0000000000ff782f */ /* 0x000fe20003800000 */
[----:B------:R-:W-:-:S12]  /*36d0*/  BSSY B0, `(.L_x_70) ;  /* 0x0000025000007945 */ /* 0x000fd80003800000 */
[----:B------:R-:W-:Y:S05]  /*36e0*/  @!P0 BRA `(.L_x_71) ;  /* 0x00000000008c8947 */ /* 0x000fea0003800000 */
[----:B------:R-:W-:-:S05]  /*36f0*/  UMOV UR7, 0x10 ;  /* 0x0000001000077882 */ /* 0x000fca0000000000 */
[----:B------:R-:W-:Y:S04]  /*3700*/  DEPBAR.LE SB1, 0x36 ;  /* 0x00009d800000791a */ /* 0x000fe80000000000 */
[----:B------:R-:W1:Y:S02]  /*3710*/  UTCATOMSWS.2CTA.FIND_AND_SET.ALIGN UP1, UR7, UR7 ;  /* 0x00000007000775e3 */ /* 0x000e640008220800 */
[----:B-1----:R-:W-:Y:S01]  /*3720*/  MOV R10, UR7 ;  /* 0x00000007000a7c02 */ /* 0x002fe20008000f00 */
[----:B------:R-:W-:Y:S06]  /*3730*/  BRA.U UP1, `(.L_x_72) ;  /* 0x0000000101187547 */ /* 0x000fec000b800000 */
.L_x_73:
[----:B------:R-:W-:Y:S05]  /*3740*/  NANOSLEEP 0x64 ;  /* 0x000000640000795d */ /* 0x000fea0003800000 */
[----:B------:R-:W-:-:S05]  /*3750*/  UMOV UR7, 0x10 ;  /* 0x0000001000077882 */ /* 0x000fca0000000000 */
[----:B------:R-:W-:Y:S04]  /*3760*/  DEPBAR.LE SB1, 0x36 ;  /* 0x00009d800000791a */ /* 0x000fe80000000000 */
[----:B------:R-:W1:Y:S02]  /*3770*/  UTCATOMSWS.2CTA.FIND_AND_SET.ALIGN UP1, UR7, UR7 ;  /* 0x00000007000775e3 */ /* 0x000e640008220800 */
[----:B-1----:R-:W-:Y:S01]  /*3780*/  MOV R10, UR7 ;  /* 0x00000007000a7c02 */ /* 0x002fe20008000f00 */
[----:B------:R-:W-:Y:S05]  /*3790*/  BRA.U !UP1, `(.L_x_73) ;  /* 0xfffffffd09e87547 */ /* 0x000fea000b83ffff */
.L_x_72:
[----:B------:R-:W1:Y:S01]  /*37a0*/  LDS R5, [UR6+0x10] ;  /* 0x00001006ff057984 */ /* 0x000e620008000800 */
[----:B------:R-:W-:Y:S01]  /*37b0*/  IMAD.U32 R3, RZ, RZ, UR37 ;  /* 0x00000025ff037e24 */ /* 0x000fe2000f8e00ff */
[----:B------:R-:W-:-:S03]  /*37c0*/  MOV R2, UR4 ;  /* 0x0000000400027c02 */ /* 0x000fc60008000f00 */
[----:B------:R-:W-:Y:S01]  /*37d0*/  VIADD R3, R3, 0x1f0 ;  /* 0x000001f003037836 */ /* 0x000fe20000000000 */
[----:B-1----:R-:W-:-:S04]  /*37e0*/  SHF.L.U32 R5, R5, 0x1f, RZ ;  /* 0x0000001f05057819 */ /* 0x002fc800000006ff */
[----:B------:R-:W1:Y:S02]  /*37f0*/  SYNCS.PHASECHK.TRANS64.TRYWAIT P0, [UR6+0x8], R5 ;  /* 0x00000805ff0075a7 */ /* 0x000e640008001106 */
[----:B-1----:R-:W-:Y:S05]  /*3800*/  @P0 BRA `(.L_x_74) ;  /* 0x0000000000080947 */ /* 0x002fea0003800000 */
[----:B------:R-:W1:Y:S02]  /*3810*/  SYNCS.PHASECHK.TRANS64.TRYWAIT P0, [UR6+0x8], R5 ;  /* 0x00000805ff0075a7 */ /* 0x000e640008001106 */
[----:B-1----:R-:W-:Y:S05]  /*3820*/  @!P0 BRA `(.L_x_75) ;  /* 0x0000005000288947 */ /* 0x002fea0003800000 */
.L_x_74:
[----:B-1----:R-:W-:Y:S01]  /*3830*/  HFMA2 R4, -RZ, RZ, 0, 5.9604644775390625e-08 ;  /* 0x00000001ff047431 */ /* 0x002fe200000001ff */
[----:B------:R-:W-:Y:S01]  /*3840*/  UPRMT UR7, UR4, 0x654, UR8 ;  /* 0x0000065404077896 */ /* 0x000fe20008000008 */
[----:B------:R-:W-:Y:S01]  /*3850*/  IMAD.MOV.U32 R7, RZ, RZ, 0xffff ;  /* 0x0000ffffff077424 */ /* 0x000fe200078e00ff */
[----:B------:R-:W-:Y:S01]  /*3860*/  PRMT R2, R2, 0x654, R3 ;  /* 0x0000065402027816 */ /* 0x000fe20000000003 */
[----:B------:R-:W-:Y:S02]  /*3870*/  IMAD.MOV.U32 R5, RZ, RZ, 0x4 ;  /* 0x00000004ff057424 */ /* 0x000fe400078e00ff */
[----:B------:R-:W-:Y:S01]  /*3880*/  IMAD.SHL.U32 R9, R10, 0x20, RZ ;  /* 0x000000200a097824 */ /* 0x000fe200078e00ff */
[----:B------:R-:W-:Y:S02]  /*3890*/  MOV R3, UR7 ;  /* 0x0000000700037c02 */ /* 0x000fe40008000f00 */
[-C--:B------:R-:W-:Y:S01]  /*38a0*/  SHF.L.U32 R7, R7, R10.reuse, RZ ;  /* 0x0000000a07077219 */ /* 0x080fe200000006ff */
[----:B------:R1:W-:Y:S01]  /*38b0*/  SYNCS.ARRIVE.TRANS64.RED RZ, [UR7], R5 ;  /* 0x00000005ffff79a7 */ /* 0x0003e20008000407 */
[----:B------:R-:W-:Y:S01]  /*38c0*/  SHF.L.U32 R6, R4, R10, RZ ;  /* 0x0000000a04067219 */ /* 0x000fe200000006ff */
[----:B------:R1:W-:Y:S04]  /*38d0*/  STS [UR37+0x1f0], R9 ;  /* 0x0001f009ff007988 */ /* 0x0003e80008000825 */
[----:B------:R1:W-:Y:S04]  /*38e0*/  STAS [R2.64], R10 ;  /* 0x0000000a02007dbd */ /* 0x0003e8000c0008ff */
[----:B------:R1:W-:Y:S04]  /*38f0*/  ATOMS.OR RZ, [UR6+0x14], R7 ;  /* 0x00001407ffff798c */ /* 0x0003e8000b000006 */
[----:B------:R1:W-:Y:S04]  /*3900*/  ATOMS.OR RZ, [UR6+0x18], R6 ;  /* 0x00001806ffff798c */ /* 0x0003e8000b000006 */
[----:B------:R1:W-:Y:S02]  /*3910*/  ATOMS.XOR RZ, [UR6+0x10], R4 ;  /* 0x00001004ffff798c */ /* 0x0003e4000b800006 */
.L_x_71:
[----:B------:R-:W-:Y:S05]  /*3920*/  BSYNC B0 ;  /* 0x0000000000007941 */ /* 0x000fea0003800000 */
.L_x_70:
[----:B------:R-:W-:Y:S05]  /*3930*/  BRA.U UP0, `(.L_x_76) ;  /* 0x00000001006c7547 */ /* 0x000fea000b800000 */
[----:B------:R-:W-:-:S03]  /*3940*/  UMOV UR7, 0xffffffff ;  /* 0xffffffff00077882 */ /* 0x000fc60000000000 */
[----:B------:R-:W-:Y:S05]  /*3950*/  BRA.DIV UR7, `(.L_x_77) ;  /* 0x0000004e07f47947 */ /* 0x000fea000b800000 */
[----:B------:R-:W-:-:S13]  /*3960*/  ELECT P6, URZ, PT ;  /* 0x0000000000ff782f */ /* 0x000fda00038c0000 */
.L_x_187:
[----:B------:R-:W-:Y:S05]  /*3970*/  @!P6 BRA `(.L_x_76) ;  /* 0x00000000005ce947 */ /* 0x000fea0003800000 */
[----:B-1----:R-:W1:Y:S02]  /*3980*/  LDS R3, [UR6+0x10] ;  /* 0x00001006ff037984 */ /* 0x002e640008000800 */
[----:B-1----:R-:W-:-:S04]  /*3990*/  SHF.L.U32 R3, R3, 0x1f, RZ ;  /* 0x0000001f03037819 */ /* 0x002fc800000006ff */
[----:B------:R-:W1:Y:S02]  /*39a0*/  SYNCS.PHASECHK.TRANS64.TRYWAIT P0, [UR6+0x8], R3 ;  /* 0x00000803ff0075a7 */ /* 0x000e640008001106 */
[----:B-1----:R-:W-:Y:S05]  /*39b0*/  @P0 BRA `(.L_x_78) ;  /* 0x0000000000080947 */ /* 0x002fea0003800000 */
[----:B------:R-:W1:Y:S02]  /*39c0*/  SYNCS.PHASECHK.TRANS64.TRYWAIT P0, [UR6+0x8], R3 ;  /* 0x00000803ff0075a7 */ /* 0x000e640008001106 */
[----:B-1----:R-:W-:Y:S05]  /*39d0*/  @!P0 BRA `(.L_x_79) ;  /* 0x0000004c00f48947 */ /* 0x002fea0003800000 */
.L_x_78:
[----:B------:R-:W2:Y:S01]  /*39e0*/  LDS R5, [UR37+0x1f0] ;  /* 0x0001f025ff057984 */ /* 0x000ea20008000800 */
[----:B-1----:R-:W-:Y:S02]  /*39f0*/  HFMA2 R2, -RZ, RZ, 0, 5.9604644775390625e-08 ;  /* 0x00000001ff027431 */ /* 0x002fe400000001ff */
[----:B------:R-:W-:Y:S01]  /*3a00*/  IMAD.MOV.U32 R3, RZ, RZ, 0xffff ;  /* 0x0000ffffff037424 */ /* 0x000fe200078e00ff */
[----:B------:R-:W-:Y:S01]  /*3a10*/  UPRMT UR7, UR4, 0x654, UR8 ;  /* 0x0000065404077896 */ /* 0x000fe20008000008 */
[----:B--2---:R-:W-:-:S03]  /*3a20*/  IMAD.SHL.U32 R4, R5, 0x20, RZ ;  /* 0x0000002005047824 */ /* 0x004fc600078e00ff */
[-C--:B------:R-:W-:Y:S02]  /*3a30*/  SHF.L.U32 R3, R3, R5.reuse, RZ ;  /* 0x0000000503037219 */ /* 0x080fe400000006ff */
[----:B------:R-:W-:Y:S01]  /*3a40*/  SHF.L.U32 R5, R2, R5, RZ ;  /* 0x0000000502057219 */ /* 0x000fe200000006ff */
[----:B------:R2:W-:Y:S04]  /*3a50*/  STS [UR37+0x1f0], R4 ;  /* 0x0001f004ff007988 */ /* 0x0005e80008000825 */
[----:B------:R2:W-:Y:S04]  /*3a60*/  ATOMS.OR RZ, [UR6+0x14], R3 ;  /* 0x00001403ffff798c */ /* 0x0005e8000b000006 */
[----:B------:R2:W-:Y:S01]  /*3a70*/  ATOMS.OR RZ, [UR6+0x18], R5 ;  /* 0x00001805ffff798c */ /* 0x0005e2000b000006 */
[----:B------:R-:W-:Y:S03]  /*3a80*/  SYNCS.ARRIVE.TRANS64.RED.A1T0 RZ, [UR7], RZ ;  /* 0x000000ffffff79a7 */ /* 0x000fe60008100407 */
[----:B------:R2:W-:Y:S01]  /*3a90*/  ATOMS.XOR RZ, [UR6+0x10], R2 ;  /* 0x00001002ffff798c */ /* 0x0005e2000b800006 */
[----:B------:R-:W-:Y:S05]  /*3aa0*/  BRA `(.L_x_76) ;  /* 0x0000000000107947 */ /* 0x000fea0003800000 */
.L_x_69:
[----:B------:R-:W-:-:S05]  /*3ab0*/  MOV R2, 0xffffffff ;  /* 0xffffffff00027802 */ /* 0x000fca0000000f00 */
[----:B------:R1:W-:Y:S02]  /*3ac0*/  STS [UR37+0x1f0], R2 ;  /* 0x0001f002ff007988 */ /* 0x0003e40008000825 */
[----:B-1----:R-:W-:Y:S02]  /*3ad0*/  MOV R2, 0x3af0 ;  /* 0x00003af000027802 */ /* 0x002fe40000000f00 */
[----:B-----5:R-:W-:Y:S05]  /*3ae0*/  CALL.REL.NOINC `($__internal_1_$__cuda_sm10x_tcgen05_guardrail_trap_phase_invalid_during_alloc) ;  /* 0x0000005400547944 */ /* 0x020fea0003c00000 */
.L_x_76:
[----:B------:R-:W-:Y:S05]  /*3af0*/  WARPSYNC.ALL ;  /* 0x0000000000007948 */ /* 0x000fea0003800000 */
[----:B------:R-:W3:Y:S01]  /*3b00*/  S2UR UR7, SR_CgaCtaId ;  /* 0x00000000000779c3 */ /* 0x000ee20000008800 */
[----:B------:R-:W-:Y:S01]  /*3b10*/  UMOV UR6, 0x400 ;  /* 0x0000040000067882 */ /* 0x000fe20000000000 */
[----:B------:R-:W-:-:S06]  /*3b20*/  NOP ;  /* 0x0000000000007918 */ /* 0x000fcc0000000000 */
[----:B------:R-:W-:Y:S06]  /*3b30*/  BAR.ARV 0x6, 0xa0 ;  /* 0x0182800000007b1d */ /* 0x000fec0000002000 */
[----:B------:R-:W4:Y:S01]  /*3b40*/  LDCU UR8, c[0x0][0x38c] ;  /* 0x00007180ff0877ac */ /* 0x000f220008000800 */
[----:B------:R-:W-:Y:S01]  /*3b50*/  LOP3.LUT R0, R0, 0xffff, RZ, 0xc0, !PT ;  /* 0x0000ffff00007812 */ /* 0x000fe200078ec0ff */
[----:B-1----:R-:W-:Y:S01]  /*3b60*/  IMAD.MOV.U32 R9, RZ, RZ, 0x1 ;  /* 0x00000001ff097424 */ /* 0x002fe200078e00ff */
[----:B------:R-:W-:Y:S01]  /*3b70*/  LOP3.LUT R8, R8, 0xffff, RZ, 0xc0, !PT ;  /* 0x0000ffff08087812 */ /* 0x000fe200078ec0ff */
[----:B------:R-:W-:Y:S01]  /*3b80*/  UMOV UR19, URZ ;  /* 0x000000ff00137c82 */ /* 0x000fe20008000000 */
[----:B------:R-:W-:Y:S01]  /*3b90*/  R2UR UR11, R0 ;  /* 0x00000000000b72ca */ /* 0x000fe200000e0000 */
[----:B------:R-:W-:Y:S01]  /*3ba0*/  UMOV UR18, URZ ;  /* 0x000000ff00127c82 */ /* 0x000fe20008000000 */
[----:B------:R-:W-:Y:S01]  /*3bb0*/  R2UR UR12, R8 ;  /* 0x00000000080c72ca */ /* 0x000fe200000e0000 */
[----:B------:R-:W-:Y:S01]  /*3bc0*/  IMAD.MOV.U32 R8, RZ, RZ, RZ ;  /* 0x000000ffff087224 */ /* 0x000fe200078e00ff */
[----:B------:R-:W-:Y:S01]  /*3bd0*/  UMOV UR17, URZ ;  /* 0x000000ff00117c82 */ /* 0x000fe20008000000 */
[----:B---3--:R-:W-:-:S02]  /*3be0*/  ULEA UR7, UR7, UR6, 0x18 ;  /* 0x0000000607077291 */ /* 0x008fc4000f8ec0ff */
[----:B------:R-:W-:Y:S02]  /*3bf0*/  UISETP.NE.AND UP2, UPT, UR5, URZ, UPT ;  /* 0x000000ff0500728c */ /* 0x000fe4000bf45270 */
[----:B------:R-:W-:Y:S02]  /*3c00*/  UIADD3 UR13, UPT, UPT, UR7, 0x6400, URZ ;  /* 0x00006400070d7890 */ /* 0x000fe4000fffe0ff */
[----:B------:R-:W-:Y:S02]  /*3c10*/  UIADD3 UR14, UPT, UPT, UR7, 0x26400, URZ ;  /* 0x00026400070e7890 */ /* 0x000fe4000fffe0ff */
[----:B----4-:R-:W-:Y:S01]  /*3c20*/  UIADD3 UR8, UPT, UPT, UR8, 0x1f, URZ ;  /* 0x0000001f08087890 */ /* 0x010fe2000fffe0ff */
[----:B--2---:R-:W1:Y:S01]  /*3c30*/  LDS R2, [UR7+0x1f0] ;  /* 0x0001f007ff027984 */ /* 0x004e620008000800 */
[----:B------:R-:W-:Y:S02]  /*3c40*/  USHF.R.U32.HI UR13, URZ, 0x4, UR13 ;  /* 0x00000004ff0d7899 */ /* 0x000fe4000801160d */
[----:B------:R-:W-:-:S02]  /*3c50*/  USHF.R.S32.HI UR6, URZ, 0x1f, UR8 ;  /* 0x0000001fff067899 */ /* 0x000fc40008011408 */
[----:B------:R-:W-:Y:S02]  /*3c60*/  USHF.R.U32.HI UR14, URZ, 0x4, UR14 ;  /* 0x00000004ff0e7899 */ /* 0x000fe4000801160e */
[----:B------:R-:W-:Y:S02]  /*3c70*/  ULEA.HI UR6, UR6, UR8, URZ, 0x5 ;  /* 0x0000000806067291 */ /* 0x000fe4000f8f28ff */
[----:B------:R-:W-:Y:S02]  /*3c80*/  ULOP3.LUT UR13, UR13, 0x3fff, URZ, 0xc0, !UPT ;  /* 0x00003fff0d0d7892 */ /* 0x000fe4000f8ec0ff */
[----:B------:R-:W-:Y:S02]  /*3c90*/  USHF.R.S32.HI UR6, URZ, 0x5, UR6 ;  /* 0x00000005ff067899 */ /* 0x000fe40008011406 */
[----:B------:R-:W-:Y:S02]  /*3ca0*/  ULOP3.LUT UR14, UR14, 0x3fff, URZ, 0xc0, !UPT ;  /* 0x00003fff0e0e7892 */ /* 0x000fe4000f8ec0ff */
[----:B------:R-:W-:Y:S01]  /*3cb0*/  UISETP.LT.AND UP0, UPT, UR6, 0x1, UPT ;  /* 0x000000010600788c */ /* 0x000fe2000bf01270 */
[----:B------:R-:W-:Y:S01]  /*3cc0*/  UMOV UR28, 0x0 ;  /* 0x00000000001c7882 */ /* 0x000fe20000000000 */
[----:B------:R-:W-:Y:S01]  /*3cd0*/  UMOV UR29, 0x8100910 ;  /* 0x08100910001d7882 */ /* 0x000fe20000000000 */
[----:B------:R-:W-:-:S02]  /*3ce0*/  ULOP3.LUT UR13, UR13, 0x10000, URZ, 0xfc, !UPT ;  /* 0x000100000d0d7892 */ /* 0x000fc4000f8efcff */
[----:B------:R-:W-:Y:S02]  /*3cf0*/  ULOP3.LUT UR14, UR14, 0x10000, URZ, 0xfc, !UPT ;  /* 0x000100000e0e7892 */ /* 0x000fe4000f8efcff */
[----:B------:R-:W-:Y:S01]  /*3d00*/  USEL UR20, UR6, 0x1, !UP0 ;  /* 0x0000000106147887 */ /* 0x000fe2000c000000 */
[----:B------:R-:W-:Y:S01]  /*3d10*/  UMOV UR26, 0x0 ;  /* 0x00000000001a7882 */ /* 0x000fe20000000000 */
[----:B------:R-:W-:Y:S01]  /*3d20*/  UMOV UR27, 0x8100910 ;  /* 0x08100910001b7882 */ /* 0x000fe20000000000 */
[----:B------:R-:W-:Y:S01]  /*3d30*/  UMOV UR24, 0x0 ;  /* 0x0000000000187882 */ /* 0x000fe20000000000 */
[----:B------:R-:W-:Y:S01]  /*3d40*/  UMOV UR25, 0x8100910 ;  /* 0x0810091000197882 */ /* 0x000fe20000000000 */
[----:B------:R-:W-:Y:S01]  /*3d50*/  UMOV UR22, 0x0 ;  /* 0x0000000000167882 */ /* 0x000fe20000000000 */
[----:B------:R-:W-:Y:S01]  /*3d60*/  UMOV UR23, 0x8100910 ;  /* 0x0810091000177882 */ /* 0x000fe20000000000 */
[----:B-1----:R-:W-:Y:S02]  /*3d70*/  R2UR UR21, R2 ;  /* 0x00000000021572ca */ /* 0x002fe400000e0000 */
[----:B------:R-:W-:-:S13]  /*3d80*/  CS2R R2, SRZ ;  /* 0x0000000000027805 */ /* 0x000fda000001ff00 */
.L_x_87:
[C---:B------:R-:W-:Y:S02]  /*3d90*/  LEA R0, R8.reuse, UR7, 0x3 ;  /* 0x0000000708007c11 */ /* 0x040fe4000f8e18ff */
[----:B------:R-:W-:Y:S02]  /*3da0*/  SHF.L.U32 R4, R3, 0x1f, RZ ;  /* 0x0000001f03047819 */ /* 0x000fe400000006ff */
[----:B------:R-:W-:Y:S02]  /*3db0*/  LEA R5, R8, UR7, 0x4 ;  /* 0x0000000708057c11 */ /* 0x000fe4000f8e20ff */
[----:B------:R-:W1:Y:S02]  /*3dc0*/  SYNCS.PHASECHK.TRANS64.TRYWAIT P0, [R0+URZ+0x140], R4 ;  /* 0x00014004000075a7 */ /* 0x000e6400080011ff */
[----:B-1-34-:R-:W-:Y:S05]  /*3dd0*/  @!P0 BRA `(.L_x_80) ;  /* 0x0000004c000c8947 */ /* 0x01afea0003800000 */
.L_x_188:
[----:B-1----:R-:W1:Y:S01]  /*3de0*/  LDS.128 R4, [R5+0x1d0] ;  /* 0x0001d00005047984 */ /* 0x002e620000000c00 */
[----:B------:R-:W-:Y:S02]  /*3df0*/  VIADD R0, R0, 0x150 ;  /* 0x0000015000007836 */ /* 0x000fe40000000000 */
[----:B------:R-:W-:Y:S01]  /*3e00*/  VIADD R8, R8, 0x1 ;  /* 0x0000000108087836 */ /* 0x000fe20000000000 */
[----:B------:R-:W-:Y:S01]  /*3e10*/  @!PT LDS RZ, [RZ] ;  /* 0x00000000fffff984 */ /* 0x000fe20000000800 */
[----:B------:R-:W-:Y:S01]  /*3e20*/  @!PT LDS RZ, [RZ] ;  /* 0x00000000fffff984 */ /* 0x000fe20000000800 */
[----:B------:R-:W-:Y:S01]  /*3e30*/  @!PT LDS RZ, [RZ] ;  /* 0x00000000fffff984 */ /* 0x000fe20000000800 */
[----:B------:R-:W-:Y:S01]  /*3e40*/  @!PT LDS RZ, [RZ] ;  /* 0x00000000fffff984 */ /* 0x000fe20000000800 */
[----:B------:R2:W-:Y:S06]  /*3e50*/  MEMBAR.ALL.CTA ;  /* 0x0000000000007992 */ /* 0x0005ec0000008000 */
[----:B--2---:R-:W2:Y:S01]  /*3e60*/  FENCE.VIEW.ASYNC.S ;  /* 0x00000000000073c6 */ /* 0x004ea20000000000 */
[----:B------:R-:W-:-:S04]  /*3e70*/  PRMT R0, RZ, 0x654, R0 ;  /* 0x00000654ff007816 */ /* 0x000fc80000000000 */
[----:B--2---:R2:W-:Y:S01]  /*3e80*/  SYNCS.ARRIVE.TRANS64.RED.A1T0 RZ, [R0+URZ], RZ ;  /* 0x000000ff00ff79a7 */ /* 0x0045e200081004ff */
[----:B-1----:R-:W-:Y:S01]  /*3e90*/  LOP3.LUT P1, RZ, R6, 0x1, RZ, 0xc0, !PT ;  /* 0x0000000106ff7812 */ /* 0x002fe2000782c0ff */
[----:B--2---:R-:W-:-:S12]  /*3ea0*/  BRA.U UP2, `(.L_x_81) ;  /* 0x0000000502087547 */ /* 0x004fd8000b800000 */
[----:B------:R-:W1:Y:S01]  /*3eb0*/  LDCU UR8, c[0x0][0x38c] ;  /* 0x00007180ff0877ac */ /* 0x000e620008000800 */
[----:B------:R-:W-:Y:S02]  /*3ec0*/  PLOP3.LUT P2, PT, PT, PT, PT, 0x80, 0x8 ;  /* 0x000000000008781c */ /* 0x000fe40003f4f070 */
[----:B------:R-:W-:Y:S01]  /*3ed0*/  SHF.L.U32 R4, R9, 0x1f, RZ ;  /* 0x0000001f09047819 */ /* 0x000fe200000006ff */
[----:B------:R-:W-:Y:S02]  /*3ee0*/  ULEA UR9, UR19, UR7, 0x3 ;  /* 0x0000000713097291 */ /* 0x000fe4000f8e18ff */
[----:B------:R-:W-:Y:S02]  /*3ef0*/  ULEA UR10, UR19, UR21, 0x5 ;  /* 0x00000015130a7291 */ /* 0x000fe4000f8e28ff */
[----:B-1----:R-:W-:-:S06]  /*3f00*/  UISETP.GE.AND UP0, UPT, UR8, 0x1, UPT ;  /* 0x000000010800788c */ /* 0x002fcc000bf06270 */
[----:B------:R-:W-:-:S05]  /*3f10*/  PLOP3.LUT P0, PT, PT, PT, UP0, 0x80, 0x8 ;  /* 0x000000000008781c */ /* 0x000fca0003f0f008 */
[----:B------:R-:W-:-:S08]  /*3f20*/  @UP0 ULEA UR8, UR18, UR7, 0x3 ;  /* 0x0000000712080291 */ /* 0x000fd0000f8e18ff */
[----:B------:R-:W-:-:S04]  /*3f30*/  @P0 SHF.L.U32 R0, R2, 0x1f, RZ ;  /* 0x0000001f02000819 */ /* 0x000fc800000006ff */
[----:B------:R1:W2:Y:S01]  /*3f40*/  @P0 SYNCS.PHASECHK.TRANS64.TRYWAIT P2, [UR8], R0 ;  /* 0x00000000ff0005a7 */ /* 0x0002a20008041108 */
[----:B------:R-:W3:Y:S02]  /*3f50*/  SYNCS.PHASECHK.TRANS64.TRYWAIT P0, [UR9+0x180], R4 ;  /* 0x00018004ff0075a7 */ /* 0x000ee40008001109 */
[----:B-123--:R-:W-:Y:S05]  /*3f60*/  @!P0 BRA `(.L_x_82) ;  /* 0x0000004800bc8947 */ /* 0x00efea0003800000 */
.L_x_190:
[----:B------:R-:W-:Y:S01]  /*3f70*/  UMOV UR16, UR17 ;  /* 0x0000001100107c82 */ /* 0x000fe20008000000 */
[----:B------:R-:W-:Y:S05]  /*3f80*/  BRA.U !UP0, `(.L_x_83) ;  /* 0x0000000108c07547 */ /* 0x000fea000b800000 */
[----:B------:R-:W-:Y:S02]  /*3f90*/  UIADD3 UR16, UPT, UPT, UR20, UR17, URZ ;  /* 0x0000001114107290 */ /* 0x000fe4000fffe0ff */
[----:B------:R-:W-:Y:S01]  /*3fa0*/  UPLOP3.LUT UP3, UPT, UPT, UPT, UPT, 0x40, 0x4 ;  /* 0x000000000004789c */ /* 0x000fe20003f6e870 */
[----:B------:R-:W-:Y:S01]  /*3fb0*/  UMOV UR15, UR6 ;  /* 0x00000006000f7c82 */ /* 0x000fe20008000000 */
[----:B------:R-:W-:-:S09]  /*3fc0*/  UMOV UR46, UR18 ;  /* 0x00000012002e7c82 */ /* 0x000fd20008000000 */
.L_x_86:
[----:B--2---:R-:W-:Y:S01]  /*3fd0*/  ULEA UR8, UR46, UR7, 0x3 ;  /* 0x000000072e087291 */ /* 0x004fe2000f8e18ff */
[----:B---3--:R-:W-:Y:S11]  /*3fe0*/  @P2 BRA `(.L_x_84) ;  /* 0x00000000000c2947 */ /* 0x008ff60003800000 */
[----:B-1----:R-:W-:Y:S04]  /*3ff0*/  SHF.L.U32 R4, R2, 0x1f, RZ ;  /* 0x0000001f02047819 */ /* 0x002fe800000006ff */
[----:B------:R-:W1:Y:S02]  /*4000*/  SYNCS.PHASECHK.TRANS64.TRYWAIT P0, [UR8], R4 ;  /* 0x00000004ff0075a7 */ /* 0x000e640008001108 */
[----:B-1----:R-:W-:Y:S05]  /*4010*/  @!P0 BRA `(.L_x_85) ;  /* 0x0000004800a88947 */ /* 0x002fea0003800000 */
.L_x_84:
[----:B------:R-:W-:Y:S01]  /*4020*/  UISETP.NE.AND UP0, UPT, UR15, 0x1, UPT ;  /* 0x000000010f00788c */ /* 0x000fe2000bf05270 */
[----:B------:R-:W-:Y:S01]  /*4030*/  PLOP3.LUT P2, PT, PT, PT, PT, 0x80, 0x8 ;  /* 0x000000000008781c */ /* 0x000fe20003f4f070 */
[----:B------:R-:W-:Y:S02]  /*4040*/  UIADD3 UR18, UPT, UPT, UR46, 0x1, URZ ;  /* 0x000000012e127890 */ /* 0x000fe4000fffe0ff */
[----:B------:R-:W-:Y:S02]  /*4050*/  ULEA UR32, UR46, UR14, 0x8 ;  /* 0x0000000e2e207291 */ /* 0x000fe4000f8e40ff */
[----:B------:R-:W-:Y:S01]  /*4060*/  UISETP.NE.AND UP1, UPT, UR18, 0x10, UPT ;  /* 0x000000101200788c */ /* 0x000fe2000bf25270 */
[----:B------:R-:W-:Y:S01]  /*4070*/  PLOP3.LUT P0, PT, PT, PT, UP0, 0x80, 0x8 ;  /* 0x000000000008781c */ /* 0x000fe20003f0f008 */
[----:B------:R-:W-:Y:S02]  /*4080*/  UIADD3 UR44, UPT, UPT, UR32, 0x2, URZ ;  /* 0x00000002202c7890 */ /* 0x000fe4000fffe0ff */
[----:B------:R-:W-:Y:S02]  /*4090*/  USEL UR31, URZ, 0x1, UP1 ;  /* 0x00000001ff1f7887 */ /* 0x000fe40008800000 */
[----:B------:R-:W-:Y:S02]  /*40a0*/  USEL UR18, UR18, URZ, UP1 ;  /* 0x000000ff12127287 */ /* 0x000fe40008800000 */
[----:B------:R-:W-:Y:S02]  /*40b0*/  UIADD3 UR40, UPT, UPT, UR32, 0x4, URZ ;  /* 0x0000000420287890 */ /* 0x000fe4000fffe0ff */
[----:B------:R-:W-:Y:S01]  /*40c0*/  @UP0 ULEA UR30, UR18, UR7, 0x3 ;  /* 0x00000007121e0291 */ /* 0x000fe2000f8e18ff */
[----:B------:R-:W-:Y:S01]  /*40d0*/  LOP3.LUT R2, R2, UR31, RZ, 0x3c, !PT ;  /* 0x0000001f02027c12 */ /* 0x000fe2000f8e3cff */
[----:B------:R-:W-:Y:S02]  /*40e0*/  UIADD3 UR36, UPT, UPT, UR32, 0x6, URZ ;  /* 0x0000000620247890 */ /* 0x000fe4000fffe0ff */
[----:B------:R-:W-:Y:S01]  /*40f0*/  UIADD3 UR8, UPT, UPT, UR8, 0x80, URZ ;  /* 0x0000008008087890 */ /* 0x000fe2000fffe0ff */
[----:B-1----:R-:W-:Y:S01]  /*4100*/  @P0 SHF.L.U32 R0, R2, 0x1f, RZ ;  /* 0x0000001f02000819 */ /* 0x002fe200000006ff */
[----:B------:R-:W-:Y:S02]  /*4110*/  UIADD3 UR17, UPT, UPT, UR17, 0x1, URZ ;  /* 0x0000000111117890 */ /* 0x000fe4000fffe0ff */
[----:B------:R-:W-:Y:S01]  /*4120*/  UIADD3 UR15, UPT, UPT, UR15, -0x1, URZ ;  /* 0xffffffff0f0f7890 */ /* 0x000fe2000fffe0ff */
[----:B------:R2:W3:Y:S01]  /*4130*/  @P0 SYNCS.PHASECHK.TRANS64.TRYWAIT P2, [UR30], R0 ;  /* 0x00000000ff0005a7 */ /* 0x0004e2000804111e */
[----:B------:R-:W-:Y:S02]  /*4140*/  ULEA UR30, UR46, UR13, 0x9 ;  /* 0x0000000d2e1e7291 */ /* 0x000fe4000f8e48ff */
[----:B------:R-:W-:Y:S02]  /*4150*/  UISETP.NE.AND UP0, UPT, UR17, UR16, UPT ;  /* 0x000000101100728c */ /* 0x000fe4000bf05270 */
[----:B------:R-:W-:Y:S02]  /*4160*/  UIADD3 UR42, UPT, UPT, UR30, 0x2, URZ ;  /* 0x000000021e2a7890 */ /* 0x000fe4000fffe0ff */
[----:B------:R-:W-:Y:S02]  /*4170*/  UIADD3 UR38, UPT, UPT, UR30, 0x4, URZ ;  /* 0x000000041e267890 */ /* 0x000fe4000fffe0ff */
[----:B------:R-:W-:Y:S01]  /*4180*/  UIADD3 UR34, UPT, UPT, UR30, 0x6, URZ ;  /* 0x000000061e227890 */ /* 0x000fe2000fffe0ff */
[----:B------:R-:W-:Y:S01]  /*4190*/  UMOV UR33, 0x40004040 ;  /* 0x4000404000217882 */ /* 0x000fe20000000000 */
[----:B------:R-:W-:Y:S01]  /*41a0*/  UMOV UR31, 0x40004040 ;  /* 0x40004040001f7882 */ /* 0x000fe20000000000 */
[----:B------:R-:W-:Y:S01]  /*41b0*/  UMOV UR45, 0x40004040 ;  /* 0x40004040002d7882 */ /* 0x000fe20000000000 */
[----:B------:R2:W-:Y:S01]  /*41c0*/  UTCHMMA.2CTA gdesc[UR30], gdesc[UR32], tmem[UR10], tmem[UR28], idesc[UR29], UP3 ;  /* 0x00ff1c201e0075ea */ /* 0x0005e20009a0000a */
[----:B------:R-:W-:Y:S01]  /*41d0*/  UPLOP3.LUT UP3, UPT, UPT, UPT, UPT, 0x80, 0x8 ;  /* 0x000000000008789c */ /* 0x000fe20003f6f070 */
[----:B------:R-:W-:Y:S01]  /*41e0*/  UMOV UR43, 0x40004040 ;  /* 0x40004040002b7882 */ /* 0x000fe20000000000 */
[----:B------:R-:W-:Y:S01]  /*41f0*/  UMOV UR41, 0x40004040 ;  /* 0x4000404000297882 */ /* 0x000fe20000000000 */
[----:B------:R2:W-:Y:S01]  /*4200*/  UTCHMMA.2CTA gdesc[UR42], gdesc[UR44], tmem[UR10], tmem[UR26], idesc[UR27], UPT ;  /* 0x00ff1a2c2a0075ea */ /* 0x0005e2000ba0000a */
[----:B------:R-:W-:Y:S01]  /*4210*/  UMOV UR39, 0x40004040 ;  /* 0x4000404000277882 */ /* 0x000fe20000000000 */
[----:B------:R-:W-:Y:S01]  /*4220*/  UMOV UR37, 0x40004040 ;  /* 0x4000404000257882 */ /* 0x000fe20000000000 */
[----:B------:R-:W-:Y:S01]  /*4230*/  UMOV UR35, 0x40004040 ;  /* 0x4000404000237882 */ /* 0x000fe20000000000 */
[----:B------:R2:W-:Y:S01]  /*4240*/  UTCHMMA.2CTA gdesc[UR38], gdesc[UR40], tmem[UR10], tmem[UR24], idesc[UR25], UPT ;  /* 0x00ff1828260075ea */ /* 0x0005e2000ba0000a */
[----:B------:R2:W-:Y:S01]  /*4250*/  UTCHMMA.2CTA gdesc[UR34], gdesc[UR36], tmem[UR10], tmem[UR22], idesc[UR23], UPT ;  /* 0x00ff1624220075ea */ /* 0x0005e2000ba0000a */
[----:B------:R2:W-:Y:S01]  /*4260*/  UTCBAR.2CTA.MULTICAST [UR8], URZ, UR12 ;  /* 0x000000ff080073e9 */ /* 0x0005e2000820080c */
[----:B------:R-:W-:Y:S01]  /*4270*/  UMOV UR46, UR18 ;  /* 0x00000012002e7c82 */ /* 0x000fe20008000000 */
[----:B------:R-:W-:Y:S05]  /*4280*/  BRA.U UP0, `(.L_x_86) ;  /* 0xfffffffd00507547 */ /* 0x000fea000b83ffff */
.L_x_83:
[----:B------:R-:W-:Y:S01]  /*4290*/  UIADD3 UR9, UPT, UPT, UR9, 0x160, URZ ;  /* 0x0000016009097890 */ /* 0x000fe2000fffe0ff */
[----:B------:R-:W-:-:S08]  /*42a0*/  UMOV UR17, UR16 ;  /* 0x0000001000117c82 */ /* 0x000fd00008000000 */
[----:B------:R4:W-:Y:S01]  /*42b0*/  UTCBAR.2CTA.MULTICAST [UR9], URZ, UR11 ;  /* 0x000000ff090073e9 */ /* 0x0009e2000820080b */
[----:B------:R-:W-:Y:S02]  /*42c0*/  NOP ;  /* 0x0000000000007918 */ /* 0x000fe40000000000 */
.L_x_81:
[----:B------:R-:W-:Y:S01]  /*42d0*/  UIADD3 UR19, UPT, UPT, UR19, 0x1, URZ ;  /* 0x0000000113137890 */ /* 0x000fe2000fffe0ff */
[----:B------:R-:W-:-:S03]  /*42e0*/  ISETP.NE.AND P0, PT, R8, 0x2, PT ;  /* 0x000000020800780c */ /* 0x000fc60003f05270 */
[----:B------:R-:W-:Y:S01]  /*42f0*/  UISETP.NE.AND UP0, UPT, UR19, 0x4, UPT ;  /* 0x000000041300788c */ /* 0x000fe2000bf05270 */
[----:B-12---:R-:W-:Y:S02]  /*4300*/  SEL R0, RZ, 0x1, P0 ;  /* 0x00000001ff007807 */ /* 0x006fe40000000000 */
[----:B------:R-:W-:Y:S01]  /*4310*/  SEL R8, R8, RZ, P0 ;  /* 0x000000ff08087207 */ /* 0x000fe20000000000 */
[----:B------:R-:W-:Y:S01]  /*4320*/  USEL UR8, URZ, 0x1, UP0 ;  /* 0x00000001ff087887 */ /* 0x000fe20008000000 */
[----:B------:R-:W-:Y:S01]  /*4330*/  LOP3.LUT R3, R3, R0, RZ, 0x3c, !PT ;  /* 0x0000000003037212 */ /* 0x000fe200078e3cff */
[----:B------:R-:W-:-:S04]  /*4340*/  USEL UR19, UR19, URZ, UP0 ;  /* 0x000000ff13137287 */ /* 0x000fc80008000000 */
[----:B------:R-:W-:Y:S01]  /*4350*/  LOP3.LUT R9, R9, UR8, RZ, 0x3c, !PT ;  /* 0x0000000809097c12 */ /* 0x000fe2000f8e3cff */
[----:B------:R-:W-:Y:S07]  /*4360*/  @P1 BRA `(.L_x_87) ;  /* 0xfffffff800881947 */ /* 0x000fee000383ffff */
[----:B------:R-:W1:Y:S01]  /*4370*/  S2UR UR6, SR_CgaCtaId ;  /* 0x00000000000679c3 */ /* 0x000e620000008800 */
[----:B------:R-:W-:Y:S01]  /*4380*/  ELECT P0, URZ, PT ;  /* 0x0000000000ff782f */ /* 0x000fe20003800000 */
[----:B------:R-:W-:Y:S01]  /*4390*/  HFMA2 R0, -RZ, RZ, 0, 5.9604644775390625e-08 ;  /* 0x00000001ff007431 */ /* 0x000fe200000001ff */
[----:B------:R-:W-:-:S05]  /*43a0*/  UMOV UR8, 0x40 ;  /* 0x0000004000087882 */ /* 0x000fca0000000000 */
[----:B------:R-:W-:Y:S01]  /*43b0*/  UVIRTCOUNT.DEALLOC.SMPOOL 0x80 ;  /* 0x000000800000784c */ /* 0x000fe20000000000 */
[----:B------:R-:W-:Y:S02]  /*43c0*/  UISETP.NE.AND UP0, UPT, UR5, URZ, UPT ;  /* 0x000000ff0500728c */ /* 0x000fe4000bf05270 */
[----:B-1----:R-:W-:-:S09]  /*43d0*/  ULEA UR6, UR6, UR8, 0x18 ;  /* 0x0000000806067291 */ /* 0x002fd2000f8ec0ff */
[----:B------:R1:W-:Y:S01]  /*43e0*/  @P0 STS.U8 [UR6+0x1c], R0 ;  /* 0x00001c00ff000988 */ /* 0x0003e20008000006 */
[----:B------:R-:W-:Y:S05]  /*43f0*/  BRA.U UP0, `(.L_x_88) ;  /* 0x0000000100a07547 */ /* 0x000fea000b800000 */
[----:B------:R-:W-:Y:S01]  /*4400*/  UIADD3 UR5, UPT, UPT, UR7, 0x180, URZ ;  /* 0x0000018007057890 */ /* 0x000fe2000fffe0ff */
[----:B------:R-:W-:-:S03]  /*4410*/  SHF.L.U32 R2, R9, 0x1f, RZ ;  /* 0x0000001f09027819 */ /* 0x000fc600000006ff */
[----:B------:R-:W-:-:S09]  /*4420*/  ULEA UR8, UR19, UR5, 0x3 ;  /* 0x0000000513087291 */ /* 0x000fd2000f8e18ff */
[----:B------:R-:W2:Y:S02]  /*4430*/  SYNCS.PHASECHK.TRANS64.TRYWAIT P0, [UR8], R2 ;  /* 0x00000002ff0075a7 */ /* 0x000ea40008001108 */
[----:B--2---:R-:W-:Y:S05]  /*4440*/  @!P0 BRA `(.L_x_89) ;  /* 0x0000004400b48947 */ /* 0x004fea0003800000 */
.L_x_193:
[----:B----4-:R-:W-:-:S04]  /*4450*/  UIADD3 UR9, UPT, UPT, UR19, 0x1, URZ ;  /* 0x0000000113097890 */ /* 0x010fc8000fffe0ff */
        /* <DEDUP_REMOVED lines=8> */
.L_x_195:
        /* <DEDUP_REMOVED lines=9> */
.L_x_197:
[----:B------:R-:W-:-:S04]  /*4570*/  UIADD3 UR9, UPT, UPT, UR9, 0x1, URZ ;  /* 0x0000000109097890 */ /* 0x000fc8000fffe0ff */
[----:B------:R-:W-:-:S04]  /*4580*/  UISETP.NE.AND UP1, UPT, UR9, 0x4, UPT ;  /* 0x000000040900788c */ /* 0x000fc8000bf25270 */
[----:B------:R-:W-:Y:S02]  /*4590*/  USEL UR8, URZ, 0x1, UP1 ;  /* 0x00000001ff087887 */ /* 0x000fe40008800000 */
[----:B------:R-:W-:-:S04]  /*45a0*/  USEL UR9, UR9, URZ, UP1 ;  /* 0x000000ff09097287 */ /* 0x000fc80008800000 */
[----:B------:R-:W-:Y:S01]  /*45b0*/  ULEA UR9, UR9, UR5, 0x3 ;  /* 0x0000000509097291 */ /* 0x000fe2000f8e18ff */
[----:B------:R-:W-:-:S04]  /*45c0*/  LOP3.LUT R2, R2, UR8, RZ, 0x3c, !PT ;  /* 0x0000000802027c12 */ /* 0x000fc8000f8e3cff */
[----:B------:R-:W-:Y:S01]  /*45d0*/  SHF.L.U32 R2, R2, 0x1f, RZ ;  /* 0x0000001f02027819 */ /* 0x000fe200000006ff */
[----:B-1----:R-:W-:-:S04]  /*45e0*/  IMAD.U32 R0, RZ, RZ, UR9 ;  /* 0x00000009ff007e24 */ /* 0x002fc8000f8e00ff */
[----:B------:R1:W2:Y:S03]  /*45f0*/  SYNCS.PHASECHK.TRANS64.TRYWAIT P0, [R0+URZ], R2 ;  /* 0x00000002000075a7 */ /* 0x0002a600080011ff */
[----:B--2---:R-:W-:Y:S05]  /*4600*/  @!P0 NANOSLEEP.SYNCS 0x989680 ;  /* 0x009896800000895d */ /* 0x004fea0003900000 */
[----:B------:R-:W2:Y:S02]  /*4610*/  @!P0 SYNCS.PHASECHK.TRANS64 P0, [R0+URZ], R2 ;  /* 0x00000002000085a7 */ /* 0x000ea400080010ff */
[----:B--2---:R-:W-:Y:S05]  /*4620*/  @P0 BRA `(.L_x_92) ;  /* 0x0000000000200947 */ /* 0x004fea0003800000 */
.L_x_93:
[----:B--2---:R2:W4:Y:S02]  /*4630*/  SYNCS.PHASECHK.TRANS64.TRYWAIT P0, [R0+URZ], R2 ;  /* 0x00000002000075a7 */ /* 0x00452400080011ff */
[----:B----4-:R-:W-:Y:S05]  /*4640*/  @!P0 NANOSLEEP.SYNCS 0x989680 ;  /* 0x009896800000895d */ /* 0x010fea0003900000 */
[----:B------:R-:W4:Y:S02]  /*4650*/  @!P0 SYNCS.PHASECHK.TRANS64 P0, [R0+URZ], R2 ;  /* 0x00000002000085a7 */ /* 0x000f2400080010ff */
[----:B----4-:R-:W-:Y:S05]  /*4660*/  @!P0 BRA `(.L_x_93) ;  /* 0xfffffffc00f08947 */ /* 0x010fea000383ffff */
[----:B------:R-:W-:Y:S05]  /*4670*/  BRA `(.L_x_92) ;  /* 0x00000000000c7947 */ /* 0x000fea0003800000 */
.L_x_88:
[----:B------:R-:W-:-:S04]  /*4680*/  UIADD3 UR5, UPT, UPT, UR7, 0x1c0, URZ ;  /* 0x000001c007057890 */ /* 0x000fc8000fffe0ff */
[----:B------:R-:W-:-:S09]  /*4690*/  UPRMT UR5, UR4, 0x654, UR5 ;  /* 0x0000065404057896 */ /* 0x000fd20008000005 */
[----:B------:R-:W-:Y:S03]  /*46a0*/  SYNCS.ARRIVE.TRANS64.RED.A1T0 RZ, [UR5], RZ ;  /* 0x000000ffffff79a7 */ /* 0x000fe60008100405 */
.L_x_92:
[----:B-12---:R-:W-:Y:S01]  /*46b0*/  SHF.L.U32 R2, RZ, 0x1f, RZ ;  /* 0x0000001fff027819 */ /* 0x006fe200000006ff */
[----:B------:R-:W-:Y:S01]  /*46c0*/  UIADD3 UR5, UPT, UPT, UR7, 0x1c0, URZ ;  /* 0x000001c007057890 */ /* 0x000fe2000fffe0ff */
[----:B------:R-:W-:Y:S02]  /*46d0*/  PLOP3.LUT P0, PT, PT, PT, UP0, 0x80, 0x8 ;  /* 0x000000000008781c */ /* 0x000fe40003f0f008 */
[----:B------:R-:W1:Y:S02]  /*46e0*/  SYNCS.PHASECHK.TRANS64.TRYWAIT P1, [UR7+0x1c0], R2 ;  /* 0x0001c002ff0075a7 */ /* 0x000e640008021107 */
[----:B-1----:R-:W-:Y:S09]  /*46f0*/  @!P1 BRA `(.L_x_94) ;  /* 0x0000004400509947 */ /* 0x002ff20003800000 */
.L_x_199:
[----:B------:R-:W-:Y:S01]  /*4700*/  @!UP0 UPRMT UR5, UR4, 0x654, UR5 ;  /* 0x0000065404058896 */ /* 0x000fe20008000005 */
[----:B------:R-:W-:Y:S02]  /*4710*/  UMOV UR8, 0xffff ;  /* 0x0000ffff00087882 */ /* 0x000fe40000000000 */
[----:B------:R-:W-:-:S06]  /*4720*/  UMOV UR4, 0x1 ;  /* 0x0000000100047882 */ /* 0x000fcc0000000000 */
[----:B------:R-:W-:Y:S01]  /*4730*/  @!P0 SYNCS.ARRIVE.TRANS64.RED.A1T0 RZ, [UR5], RZ ;  /* 0x000000ffffff89a7 */ /* 0x000fe20008100405 */
[----:B------:R-:W-:Y:S01]  /*4740*/  NOP ;  /* 0x0000000000007918 */ /* 0x000fe20000000000 */
[----:B-1----:R-:W1:Y:S01]  /*4750*/  LDS R0, [UR6+0x14] ;  /* 0x00001406ff007984 */ /* 0x002e620008000800 */
[----:B------:R-:W-:-:S04]  /*4760*/  ULOP3.LUT UR5, UR21, 0xffff, URZ, 0xc0, !UPT ;  /* 0x0000ffff15057892 */ /* 0x000fc8000f8ec0ff */
[----:B------:R-:W-:-:S04]  /*4770*/  USHF.R.U32.HI UR5, URZ, 0x5, UR5 ;  /* 0x00000005ff057899 */ /* 0x000fc80008011605 */
[----:B------:R-:W-:Y:S02]  /*4780*/  USHF.L.U32 UR8, UR8, UR5, URZ ;  /* 0x0000000508087299 */ /* 0x000fe400080006ff */
[----:B------:R-:W-:-:S04]  /*4790*/  USHF.L.U32 UR4, UR4, UR5, URZ ;  /* 0x0000000504047299 */ /* 0x000fc800080006ff */
[----:B-1----:R-:W-:-:S04]  /*47a0*/  LOP3.LUT R0, R0, UR8, RZ, 0xc0, !PT ;  /* 0x0000000800007c12 */ /* 0x002fc8000f8ec0ff */
[----:B------:R-:W-:-:S13]  /*47b0*/  ISETP.NE.AND P0, PT, R0, UR8, PT ;  /* 0x0000000800007c0c */ /* 0x000fda000bf05270 */
[----:B------:R-:W-:Y:S05]  /*47c0*/  @P0 BRA `(.L_x_95) ;  /* 0x0000000000580947 */ /* 0x000fea0003800000 */
[----:B------:R-:W1:Y:S02]  /*47d0*/  LDS R0, [UR6+0x18] ;  /* 0x00001806ff007984 */ /* 0x000e640008000800 */
[----:B-1----:R-:W-:-:S04]  /*47e0*/  LOP3.LUT R0, R0, UR4, RZ, 0xc0, !PT ;  /* 0x0000000400007c12 */ /* 0x002fc8000f8ec0ff */
[----:B------:R-:W-:-:S13]  /*47f0*/  ISETP.NE.AND P0, PT, R0, UR4, PT ;  /* 0x0000000400007c0c */ /* 0x000fda000bf05270 */
[----:B------:R-:W-:Y:S05]  /*4800*/  @P0 BRA `(.L_x_96) ;  /* 0x00000000003c0947 */ /* 0x000fea0003800000 */
[----:B------:R-:W1:Y:S01]  /*4810*/  S2R R2, SR_LANEID ;  /* 0x0000000000027919 */ /* 0x000e620000000000 */
[----:B------:R-:W-:Y:S01]  /*4820*/  ULOP3.LUT UR8, URZ, UR8, URZ, 0x33, !UPT ;  /* 0x00000008ff087292 */ /* 0x000fe2000f8e33ff */
[----:B------:R-:W-:Y:S02]  /*4830*/  VOTEU.ANY UR7, UPT, PT ;  /* 0x0000000000077886 */ /* 0x000fe400038e0100 */
[----:B------:R-:W-:-:S03]  /*4840*/  UFLO.U32 UR7, UR7 ;  /* 0x00000007000772bd */ /* 0x000fc600080e0000 */
[----:B------:R-:W-:-:S04]  /*4850*/  IMAD.U32 R0, RZ, RZ, UR8 ;  /* 0x00000008ff007e24 */ /* 0x000fc8000f8e00ff */
[----:B------:R2:W3:Y:S02]  /*4860*/  REDUX UR5, R0 ;  /* 0x00000000000573c4 */ /* 0x0004e40000000000 */
[----:B------:R1:W-:Y:S02]  /*4870*/  UTCATOMSWS.AND URZ, UR8 ;  /* 0x0000000800ff79e3 */ /* 0x0003e40008000000 */
[----:B-1----:R-:W-:Y:S02]  /*4880*/  ISETP.EQ.U32.AND P0, PT, R2, UR7, PT ;  /* 0x0000000702007c0c */ /* 0x002fe4000bf02070 */
[----:B--2---:R-:W-:Y:S02]  /*4890*/  LOP3.LUT R0, RZ, UR4, RZ, 0x33, !PT ;  /* 0x00000004ff007c12 */ /* 0x004fe4000f8e33ff */
[----:B---3--:R-:W-:Y:S02]  /*48a0*/  MOV R2, UR5 ;  /* 0x0000000500027c02 */ /* 0x008fe40008000f00 */
[----:B------:R-:W1:Y:S07]  /*48b0*/  REDUX UR4, R0 ;  /* 0x00000000000473c4 */ /* 0x000e6e0000000000 */
[----:B------:R2:W-:Y:S01]  /*48c0*/  @P0 ATOMS.AND RZ, [UR6+0x14], R2 ;  /* 0x00001402ffff098c */ /* 0x0005e2000a800006 */
[----:B-1----:R-:W-:-:S05]  /*48d0*/  IMAD.U32 R0, RZ, RZ, UR4 ;  /* 0x00000004ff007e24 */ /* 0x002fca000f8e00ff */
[----:B------:R2:W-:Y:S01]  /*48e0*/  @P0 ATOMS.AND RZ, [UR6+0x18], R0 ;  /* 0x00001800ffff098c */ /* 0x0005e2000a800006 */
[----:B------:R-:W-:Y:S05]  /*48f0*/  BRA `(.L_x_97) ;  /* 0x0000000000147947 */ /* 0x000fea0003800000 */
.L_x_96:
[----:B------:R-:W-:Y:S02]  /*4900*/  MOV R2, 0x4920 ;  /* 0x0000492000027802 */ /* 0x000fe40000000f00 */
[----:B---345:R-:W-:Y:S05]  /*4910*/  CALL.REL.NOINC `($__internal_0_$__cuda_sm10x_tcgen05_guardrail_trap_col_being_dealloced_not_returned_by_alloc) ;  /* 0x0000004400bc7944 */ /* 0x038fea0003c00000 */
[----:B------:R-:W-:Y:S05]  /*4920*/  BRA `(.L_x_97) ;  /* 0x0000000000087947 */ /* 0x000fea0003800000 */
.L_x_95:
[----:B------:R-:W-:Y:S02]  /*4930*/  MOV R2, 0x4950 ;  /* 0x0000495000027802 */ /* 0x000fe40000000f00 */
[----:B---345:R-:W-:Y:S05]  /*4940*/  CALL.REL.NOINC `($__internal_2_$__cuda_sm10x_tcgen05_guardrail_trap_unallocated_columns_being_dealloced) ;  /* 0x0000004400c87944 */ /* 0x038fea0003c00000 */
.L_x_97:
[----:B------:R-:W-:Y:S01]  /*4950*/  NOP ;  /* 0x0000000000007918 */ /* 0x000fe20000000000 */
[----:B----4-:R-:W-:Y:S05]  /*4960*/  EXIT ;  /* 0x000000000000794d */ /* 0x010fea0003800000 */
.L_x_68:
[----:B------:R-:W-:-:S09]  /*4970*/  UISETP.NE.OR UP5, UPT, UR10, 0x3, !UP5 ;  /* 0x000000030a00788c */ /* 0x000fd2000efa5670 */
[----:B------:R-:W-:Y:S05]  /*4980*/  BRA.U UP5, `(.L_x_98) ;  /* 0x0000000d05e47547 */ /* 0x000fea000b800000 */
[----:B------:R-:W1:Y:S01]  /*4990*/  LDC R0, c[0x0][0xb30] ;  /* 0x0002cc00ff007b82 */ /* 0x000e620000000800 */
[----:B------:R-:W2:Y:S01]  /*49a0*/  LDCU.64 UR8, c[0x0][0x888] ;  /* 0x00011100ff0877ac */ /* 0x000ea20008000a00 */
[----:B------:R-:W-:Y:S01]  /*49b0*/  IMAD.MOV.U32 R32, RZ, RZ, 0x1 ;  /* 0x00000001ff207424 */ /* 0x000fe200078e00ff */
[----:B------:R-:W-:Y:S01]  /*49c0*/  CS2R R28, SRZ ;  /* 0x00000000001c7805 */ /* 0x000fe2000001ff00 */
[----:B------:R-:W-:Y:S01]  /*49d0*/  IMAD.MOV.U32 R25, RZ, RZ, 0x2000 ;  /* 0x00002000ff197424 */ /* 0x000fe200078e00ff */
[----:B------:R-:W3:Y:S03]  /*49e0*/  LDCU.64 UR4, c[0x0][0x890] ;  /* 0x00011200ff0477ac */ /* 0x000ee60008000a00 */
[----:B------:R-:W4:Y:S01]  /*49f0*/  LDC R24, c[0x0][0x370] ;  /* 0x0000dc00ff187b82 */ /* 0x000f220000000800 */
[----:B------:R-:W-:Y:S01]  /*4a00*/  UMOV UR7, 0x400 ;  /* 0x0000040000077882 */ /* 0x000fe20000000000 */
[----:B------:R-:W-:-:S02]  /*4a10*/  UPLOP3.LUT UP1, UPT, UPT, UPT, UPT, 0x40, 0x4 ;  /* 0x000000000004789c */ /* 0x000fc40003f2e870 */
[----:B------:R-:W-:Y:S01]  /*4a20*/  ULEA UR7, UR37, UR7, 0x18 ;  /* 0x0000000725077291 */ /* 0x000fe2000f8ec0ff */
[----:B------:R-:W-:-:S03]  /*4a30*/  UMOV UR13, URZ ;  /* 0x000000ff000d7c82 */ /* 0x000fc60008000000 */
[----:B------:R-:W4:Y:S01]  /*4a40*/  LDC R3, c[0x0][0xb0c] ;  /* 0x0002c300ff037b82 */ /* 0x000f220000000800 */
[----:B--2---:R-:W-:Y:S02]  /*4a50*/  UISETP.NE.U32.AND UP4, UPT, UR8, URZ, UPT ;  /* 0x000000ff0800728c */ /* 0x004fe4000bf85070 */
[----:B---3--:R-:W-:-:S05]  /*4a60*/  UISETP.NE.U32.AND UP5, UPT, UR4, URZ, UPT ;  /* 0x000000ff0400728c */ /* 0x008fca000bfa5070 */
[----:B------:R-:W2:Y:S01]  /*4a70*/  LDC R18, c[0x0][0xb20] ;  /* 0x0002c800ff127b82 */ /* 0x000ea20000000800 */
[----:B-1----:R-:W-:Y:S01]  /*4a80*/  ISETP.NE.AND P1, PT, R0, 0x1, PT ;  /* 0x000000010000780c */ /* 0x002fe20003f25270 */
[----:B------:R-:W-:Y:S02]  /*4a90*/  UISETP.NE.AND.EX UP4, UPT, UR9, URZ, UPT, UP4 ;  /* 0x000000ff0900728c */ /* 0x000fe4000bf85340 */
[----:B------:R-:W-:-:S04]  /*4aa0*/  UISETP.NE.AND.EX UP5, UPT, UR5, URZ, UPT, UP5 ;  /* 0x000000ff0500728c */ /* 0x000fc8000bfa5350 */
[----:B------:R-:W1:Y:S08]  /*4ab0*/  LDC.64 R30, c[0x0][0x348] ;  /* 0x0000d200ff1e7b82 */ /* 0x000e700000000a00 */
[----:B------:R-:W3:Y:S08]  /*4ac0*/  LDC.64 R16, c[0x0][0xb10] ;  /* 0x0002c400ff107b82 */ /* 0x000ef00000000a00 */
[----:B------:R-:W1:Y:S08]  /*4ad0*/  LDC.64 R6, c[0x0][0xb18] ;  /* 0x0002c600ff067b82 */ /* 0x000e700000000a00 */
[----:B------:R-:W1:Y:S08]  /*4ae0*/  LDC.64 R4, c[0x0][0xb28] ;  /* 0x0002ca00ff047b82 */ /* 0x000e700000000a00 */
[----:B--2-4-:R-:W1:Y:S02]  /*4af0*/  LDC R19, c[0x0][0x374] ;  /* 0x0000dd00ff137b82 */ /* 0x014e640000000800 */
.L_x_107:
[C---:B------:R-:W-:Y:S02]  /*4b00*/  LEA R0, R29.reuse, UR7, 0x3 ;  /* 0x000000071d007c11 */ /* 0x040fe4000f8e18ff */
[----:B------:R-:W-:Y:S02]  /*4b10*/  SHF.L.U32 R2, R28, 0x1f, RZ ;  /* 0x0000001f1c027819 */ /* 0x000fe400000006ff */
[----:B------:R-:W-:Y:S02]  /*4b20*/  LEA R20, R29, UR7, 0x4 ;  /* 0x000000071d147c11 */ /* 0x000fe4000f8e20ff */
[----:B--2---:R-:W2:Y:S02]  /*4b30*/  SYNCS.PHASECHK.TRANS64.TRYWAIT P0, [R0+URZ+0x140], R2 ;  /* 0x00014002000075a7 */ /* 0x004ea400080011ff */
[----:B--2---:R-:W-:Y:S05]  /*4b40*/  @!P0 BRA `(.L_x_99) ;  /* 0x0000004000548947 */ /* 0x004fea0003800000 */
.L_x_200:
[----:B------:R-:W-:Y:S01]  /*4b50*/  ISETP.GE.AND P0, PT, R26, 0x1, PT ;  /* 0x000000011a00780c */ /* 0x000fe20003f06270 */
[----:B------:R-:W4:Y:S01]  /*4b60*/  LDS.128 R20, [R20+0x1d0] ;  /* 0x0001d00014147984 */ /* 0x000f220000000c00 */
[----:B--2---:R-:W-:Y:S01]  /*4b70*/  VIADD R0, R0, 0x150 ;  /* 0x0000015000007836 */ /* 0x004fe20000000000 */
[----:B------:R-:W-:Y:S01]  /*4b80*/  @!PT LDS RZ, [RZ] ;  /* 0x00000000fffff984 */ /* 0x000fe20000000800 */
[----:B------:R-:W-:Y:S01]  /*4b90*/  @!PT LDS RZ, [RZ] ;  /* 0x00000000fffff984 */ /* 0x000fe20000000800 */
[----:B------:R-:W-:Y:S01]  /*4ba0*/  @!PT LDS RZ, [RZ] ;  /* 0x00000000fffff984 */ /* 0x000fe20000000800 */
[----:B------:R-:W-:Y:S01]  /*4bb0*/  @!PT LDS RZ, [RZ] ;  /* 0x00000000fffff984 */ /* 0x000fe20000000800 */
[----:B------:R2:W-:Y:S06]  /*4bc0*/  MEMBAR.ALL.CTA ;  /* 0x0000000000007992 */ /* 0x0005ec0000008000 */
[----:B--2---:R-:W2:Y:S01]  /*4bd0*/  FENCE.VIEW.ASYNC.S ;  /* 0x00000000000073c6 */ /* 0x004ea20000000000 */
[----:B------:R-:W-:Y:S04]  /*4be0*/  PRMT R0, RZ, 0x654, R0 ;  /* 0x00000654ff007816 */ /* 0x000fe80000000000 */
[----:B--2---:R2:W-:Y:S01]  /*4bf0*/  SYNCS.ARRIVE.TRANS64.RED.A1T0 RZ, [R0+URZ], RZ ;  /* 0x000000ff00ff79a7 */ /* 0x0045e200081004ff */
[----:B----4-:R-:W-:Y:S11]  /*4c00*/  LOP3.LUT P3, RZ, R22, 0x1, RZ, 0xc0, !PT ;  /* 0x0000000116ff7812 */ /* 0x010ff6000786c0ff */
[----:B------:R-:W-:Y:S02]  /*4c10*/  @!UPT UIADD3 URZ, UPT, UPT, URZ, URZ, URZ ;  /* 0x000000fffffff290 */ /* 0x000fe4000fffe0ff */
[----:B------:R-:W-:Y:S02]  /*4c20*/  @P3 MOV R11, R20 ;  /* 0x00000014000b3202 */ /* 0x000fe40000000f00 */
[----:B------:R-:W-:Y:S01]  /*4c30*/  @P3 LOP3.LUT R10, R21, 0xffff, RZ, 0xc0, !PT ;  /* 0x0000ffff150a3812 */ /* 0x000fe200078ec0ff */
[----:B--2---:R-:W-:Y:S06]  /*4c40*/  @!P0 BRA `(.L_x_100) ;  /* 0x0000000000a48947 */ /* 0x004fec0003800000 */
[-C--:B-1----:R-:W-:Y:S01]  /*4c50*/  IMAD.HI.U32 R0, R19, R7.reuse, RZ ;  /* 0x0000000713007227 */ /* 0x082fe200078e00ff */
[----:B------:R-:W-:Y:S02]  /*4c60*/  ISETP.NE.AND P0, PT, R6, 0x1, PT ;  /* 0x000000010600780c */ /* 0x000fe40003f05270 */
[----:B------:R-:W-:Y:S01]  /*4c70*/  ISETP.NE.AND P2, PT, R26, 0x1, PT ;  /* 0x000000011a00780c */ /* 0x000fe20003f45270 */
[----:B---3--:R-:W-:Y:S01]  /*4c80*/  IMAD.HI.U32 R9, R24, R16, RZ ;  /* 0x0000001018097227 */ /* 0x008fe200078e00ff */
[----:B------:R-:W-:Y:S02]  /*4c90*/  SHF.R.U32.HI R0, RZ, R18, R0 ;  /* 0x00000012ff007219 */ /* 0x000fe40000011600 */
[----:B------:R-:W-:Y:S01]  /*4ca0*/  ISETP.NE.AND P4, PT, R3, 0x1, PT ;  /* 0x000000010300780c */ /* 0x000fe20003f85270 */
[----:B------:R-:W-:Y:S01]  /*4cb0*/  IMAD.HI.U32 R13, R10, R7, RZ ;  /* 0x000000070a0d7227 */ /* 0x000fe200078e00ff */
[----:B------:R-:W-:Y:S02]  /*4cc0*/  SHF.R.U32.HI R9, RZ, R17, R9 ;  /* 0x00000011ff097219 */ /* 0x000fe40000011609 */
[----:B------:R-:W-:Y:S01]  /*4cd0*/  SEL R0, R19, R0, !P0 ;  /* 0x0000000013007207 */ /* 0x000fe20004000000 */
[----:B------:R-:W-:Y:S01]  /*4ce0*/  IMAD.HI.U32 R12, R11, R16, RZ ;  /* 0x000000100b0c7227 */ /* 0x000fe200078e00ff */
[----:B------:R-:W-:Y:S03]  /*4cf0*/  SEL R9, R24, R9, !P4 ;  /* 0x0000000918097207 */ /* 0x000fe60006000000 */
[-C--:B------:R-:W-:Y:S01]  /*4d00*/  IMAD.HI.U32 R8, R0, R4.reuse, RZ ;  /* 0x0000000400087227 */ /* 0x080fe200078e00ff */
[----:B------:R-:W-:Y:S03]  /*4d10*/  SHF.R.U32.HI R12, RZ, R17, R12 ;  /* 0x00000011ff0c7219 */ /* 0x000fe6000001160c */
[----:B------:R-:W-:Y:S01]  /*4d20*/  IMAD.HI.U32 R2, R9, R4, RZ ;  /* 0x0000000409027227 */ /* 0x000fe200078e00ff */
[-C--:B------:R-:W-:Y:S02]  /*4d30*/  @P2 SHF.R.U32.HI R0, RZ, R5.reuse, R8 ;  /* 0x00000005ff002219 */ /* 0x080fe40000011608 */
[----:B------:R-:W-:Y:S02]  /*4d40*/  SHF.R.U32.HI R8, RZ, R18, R13 ;  /* 0x00000012ff087219 */ /* 0x000fe4000001160d */
[----:B------:R-:W-:Y:S01]  /*4d50*/  @P2 SHF.R.U32.HI R9, RZ, R5, R2 ;  /* 0x00000005ff092219 */ /* 0x000fe20000011602 */
[----:B------:R-:W-:Y:S01]  /*4d60*/  IMAD R0, R26, R0, RZ ;  /* 0x000000001a007224 */ /* 0x000fe200078e02ff */
[----:B------:R-:W-:Y:S02]  /*4d70*/  SEL R8, R10, R8, !P0 ;  /* 0x000000080a087207 */ /* 0x000fe40004000000 */
[----:B------:R-:W-:Y:S01]  /*4d80*/  SEL R2, R11, R12, !P4 ;  /* 0x0000000c0b027207 */ /* 0x000fe20006000000 */
[----:B------:R-:W-:Y:S01]  /*4d90*/  IMAD R12, R26, R9, RZ ;  /* 0x000000091a0c7224 */ /* 0x000fe200078e02ff */
[C---:B------:R-:W-:Y:S01]  /*4da0*/  ISETP.GE.AND P0, PT, R8.reuse, R0, PT ;  /* 0x000000000800720c */ /* 0x040fe20003f06270 */
[----:B------:R-:W-:Y:S03]  /*4db0*/  IMAD.HI.U32 R0, R8, R4, RZ ;  /* 0x0000000408007227 */ /* 0x000fe600078e00ff */
[----:B------:R-:W-:Y:S02]  /*4dc0*/  ISETP.GE.OR P0, PT, R2, R12, P0 ;  /* 0x0000000c0200720c */ /* 0x000fe40000706670 */
[-C--:B------:R-:W-:Y:S04]  /*4dd0*/  SHF.R.U32.HI R0, RZ, R5.reuse, R0 ;  /* 0x00000005ff007219 */ /* 0x080fe80000011600 */
[----:B------:R-:W-:Y:S05]  /*4de0*/  SEL R13, R8, R0, !P2 ;  /* 0x00000000080d7207 */ /* 0x000fea0005000000 */
[----:B------:R-:W-:Y:S02]  /*4df0*/  IMAD.MOV R12, RZ, RZ, -R13 ;  /* 0x000000ffff0c7224 */ /* 0x000fe400078e0a0d */
[----:B------:R-:W-:Y:S04]  /*4e00*/  @!P0 IMAD.HI.U32 R0, R2, R4, RZ ;  /* 0x0000000402008227 */ /* 0x000fe800078e00ff */
[----:B------:R-:W-:Y:S01]  /*4e10*/  IMAD R12, R26, R12, R8 ;  /* 0x0000000c1a0c7224 */ /* 0x000fe200078e0208 */
[----:B------:R-:W-:Y:S04]  /*4e20*/  @!P0 SHF.R.U32.HI R0, RZ, R5, R0 ;  /* 0x00000005ff008219 */ /* 0x000fe80000011600 */
[----:B------:R-:W-:Y:S04]  /*4e30*/  @!P0 SEL R0, R2, R0, !P2 ;  /* 0x0000000002008207 */ /* 0x000fe80005000000 */
[----:B------:R-:W-:Y:S01]  /*4e40*/  @!P0 IADD3 R13, PT, PT, R13, -R0, RZ ;  /* 0x800000000d0d8210 */ /* 0x000fe20007ffe0ff */
[----:B------:R-:W-:Y:S01]  /*4e50*/  @!P0 IMAD R0, R9, R12, R0 ;  /* 0x0000000c09008224 */ /* 0x000fe200078e0200 */
[----:B------:R-:W-:Y:S01]  /*4e60*/  IADD3 R9, PT, PT, -R8, RZ, RZ ;  /* 0x000000ff08097210 */ /* 0x000fe20007ffe1ff */
[--C-:B------:R-:W-:Y:S02]  /*4e70*/  IMAD.MOV R12, RZ, RZ, -R2.reuse ;  /* 0x000000ffff0c7224 */ /* 0x100fe400078e0a02 */
[----:B------:R-:W-:Y:S02]  /*4e80*/  @!P0 IMAD R8, R13, R26, R2 ;  /* 0x0000001a0d088224 */ /* 0x000fe400078e0202 */
[----:B------:R-:W-:Y:S02]  /*4e90*/  @!P0 IMAD.MOV.U32 R2, RZ, RZ, R0 ;  /* 0x000000ffff028224 */ /* 0x000fe400078e0000 */
[----:B------:R-:W-:Y:S02]  /*4ea0*/  IMAD R11, R3, R12, R11 ;  /* 0x0000000c030b7224 */ /* 0x000fe400078e020b */
[----:B------:R-:W-:Y:S02]  /*4eb0*/  IMAD R10, R6, R9, R10 ;  /* 0x00000009060a7224 */ /* 0x000fe400078e020a */
[----:B------:R-:W-:Y:S02]  /*4ec0*/  IMAD R11, R2, R3, R11 ;  /* 0x00000003020b7224 */ /* 0x000fe400078e020b */
[----:B------:R-:W-:Y:S02]  /*4ed0*/  IMAD R10, R8, R6, R10 ;  /* 0x00000006080a7224 */ /* 0x000fe400078e020a */
.L_x_100:
[----:B------:R-:W-:Y:S05]  /*4ee0*/  BRA.U UP1, `(.L_x_101) ;  /* 0x0000000101107547 */ /* 0x000fea000b800000 */
[----:B------:R-:W-:Y:S04]  /*4ef0*/  MOV R2, UR6 ;  /* 0x0000000600027c02 */ /* 0x000fe80008000f00 */
[----:B------:R-:W-:Y:S04]  /*4f00*/  SHF.L.U32 R2, R2, 0x1f, RZ ;  /* 0x0000001f02027819 */ /* 0x000fe800000006ff */
[----:B------:R-:W2:Y:S02]  /*4f10*/  SYNCS.PHASECHK.TRANS64.TRYWAIT P0, [UR7+0x138], R2 ;  /* 0x00013802ff0075a7 */ /* 0x000ea40008001107 */
[----:B--2---:R-:W-:Y:S05]  /*4f20*/  @!P0 BRA `(.L_x_102) ;  /* 0x0000003c00708947 */ /* 0x004fea0003800000 */
.L_x_101:
[----:B------:R-:W-:Y:S02]  /*4f30*/  R2UR UR27, R14 ;  /* 0x000000000e1b72ca */ /* 0x000fe400000e0000 */
[----:B------:R-:W-:Y:S02]  /*4f40*/  R2UR UR26, R15 ;  /* 0x000000000f1a72ca */ /* 0x000fe400000e0000 */
[----:B------:R-:W-:Y:S04]  /*4f50*/  ISETP.NE.U32.AND P2, PT, RZ, UR4, PT ;  /* 0x00000004ff007c0c */ /* 0x000fe8000bf45070 */
[----:B------:R-:W-:Y:S05]  /*4f60*/  ISETP.NE.AND.EX P2, PT, RZ, UR5, PT, P2 ;  /* 0x00000005ff007c0c */ /* 0x000fea000bf45320 */
[----:B------:R-:W-:Y:S02]  /*4f70*/  USHF.L.U32 UR27, UR27, 0x6, URZ ;  /* 0x000000061b1b7899 */ /* 0x000fe400080006ff */
[----:B------:R-:W-:Y:S01]  /*4f80*/  USHF.L.U32 UR26, UR26, 0x6, URZ ;  /* 0x000000061a1a7899 */ /* 0x000fe200080006ff */
[----:B------:R-:W-:Y:S11]  /*4f90*/  BRA.U !UP5, `(.L_x_103) ;  /* 0x000000010d347547 */ /* 0x000ff6000b800000 */
[----:B------:R-:W-:Y:S01]  /*4fa0*/  UPLOP3.LUT UP0, UPT, UPT, UPT, UP4, 0x80, 0x8 ;  /* 0x000000000008789c */ /* 0x000fe20003f0f040 */
[----:B--2---:R-:W-:Y:S02]  /*4fb0*/  HFMA2 R0, -RZ, RZ, 0, 5.9604644775390625e-08 ;  /* 0x00000001ff007431 */ /* 0x004fe400000001ff */
[----:B------:R-:W-:Y:S03]  /*4fc0*/  IMAD.MOV.U32 R64, RZ, RZ, 0x1 ;  /* 0x00000001ff407424 */ /* 0x000fe600078e00ff */
[----:B------:R-:W-:Y:S05]  /*4fd0*/  PLOP3.LUT P0, PT, PT, PT, UP0, 0x80, 0x8 ;  /* 0x000000000008781c */ /* 0x000fea0003f0f008 */
[----:B------:R-:W2:Y:S01]  /*4fe0*/  @UP0 LDCU.64 UR10, c[0x0][0x888] ;  /* 0x00011100ff0a07ac */ /* 0x000ea20008000a00 */
[----:B------:R-:W-:Y:S07]  /*4ff0*/  @UP0 UIMAD UR8, UR36, UR4, URZ ;  /* 0x00000004240802a4 */ /* 0x000fee000f8e02ff */
[----:B------:R-:W-:Y:S01]  /*5000*/  @!P0 PRMT R64, R0, 0x7610, R64 ;  /* 0x0000761000408816 */ /* 0x000fe20000000040 */
[----:B--2---:R-:W-:Y:S03]  /*5010*/  @UP0 UIMAD.WIDE UR10, UR8, 0x4, UR10 ;  /* 0x00000004080a08a5 */ /* 0x004fe6000f8e020a */
[----:B------:R-:W2:Y:S03]  /*5020*/  @!UP0 LDCU UR8, c[0x0][0x880] ;  /* 0x00011000ff0887ac */ /* 0x000ea60008000800 */
[----:B------:R-:W-:Y:S01]  /*5030*/  IMAD.U32 R8, RZ, RZ, UR10 ;  /* 0x0000000aff087e24 */ /* 0x000fe2000f8e00ff */
[----:B------:R-:W-:Y:S05]  /*5040*/  MOV R9, UR11 ;  /* 0x0000000b00097c02 */ /* 0x000fea0008000f00 */
[----:B-----5:R4:W5:Y:S02]  /*5050*/  @P0 LDG.E R35, desc[UR46][R8.64] ;  /* 0x0000002e08230981 */ /* 0x020964000c1e1900 */
[----:B--2-4-:R-:W-:Y:S07]  /*5060*/  @!P0 IMAD.U32 R35, RZ, RZ, UR8 ;  /* 0x00000008ff238e24 */ /* 0x014fee000f8e00ff */
.L_x_103:
[----:B-----5:R-:W-:Y:S01]  /*5070*/  @!P2 FSETP.EQ.AND P0, PT, R35, RZ, PT ;  /* 0x000000ff2300a20b */ /* 0x020fe20003f02000 */
[----:B------:R-:W-:Y:S01]  /*5080*/  @!UPT UIADD3 URZ, UPT, UPT, URZ, URZ, URZ ;  /* 0x000000fffffff290 */ /* 0x000fe2000fffe0ff */
[----:B------:R-:W-:Y:S11]  /*5090*/  @!P2 BRA `(.L_x_104) ;  /* 0x000000000014a947 */ /* 0x000ff60003800000 */
[----:B------:R-:W-:Y:S02]  /*50a0*/  LOP3.LUT P2, RZ, R64, 0xff, RZ, 0xc0, !PT ;  /* 0x000000ff40ff7812 */ /* 0x000fe4000784c0ff */
[----:B------:R-:W-:Y:S04]  /*50b0*/  PLOP3.LUT P0, PT, PT, PT, UP0, 0x80, 0x8 ;  /* 0x000000000008781c */ /* 0x000fe80003f0f008 */
[----:B------:R-:W-:Y:S07]  /*50c0*/  PLOP3.LUT P0, PT, P0, PT, PT, 0x8, 0x80 ;  /* 0x000000000080781c */ /* 0x000fee000070e170 */
[----:B------:R-:W-:Y:S11]  /*50d0*/  @P2 FSETP.EQ.AND P0, PT, R35, RZ, PT ;  /* 0x000000ff2300220b */ /* 0x000ff60003f02000 */
[----:B------:R-:W-:Y:S02]  /*50e0*/  @!UPT UIADD3 URZ, UPT, UPT, URZ, URZ, URZ ;  /* 0x000000fffffff290 */ /* 0x000fe4000fffe0ff */
.L_x_104:
[----:B------:R-:W-:Y:S01]  /*50f0*/  ULEA UR15, UR13, UR7, 0x3 ;  /* 0x000000070d0f7291 */ /* 0x000fe2000f8e18ff */
[----:B------:R-:W-:Y:S02]  /*5100*/  SHF.L.U32 R9, R32, 0x1f, RZ ;  /* 0x0000001f20097819 */ /* 0x000fe400000006ff */
[----:B------:R-:W-:Y:S04]  /*5110*/  ELECT P4, URZ, PT ;  /* 0x0000000000ff782f */ /* 0x000fe80003880000 */
[----:B------:R-:W-:Y:S02]  /*5120*/  PLOP3.LUT P4, PT, P0, P4, PT, 0xf2, 0x2f ;  /* 0x00000000002f781c */ /* 0x000fe40000789e72 */
[----:B------:R-:W4:Y:S11]  /*5130*/  SYNCS.PHASECHK.TRANS64.TRYWAIT P2, [UR15+0x118], R9 ;  /* 0x00011809ff0075a7 */ /* 0x000f36000804110f */
[----:B-1----:R-:W-:Y:S05]  /*5140*/  @!P4 IADD3 R8, P0, PT, R30, 0x580, RZ ;  /* 0x000005801e08c810 */ /* 0x002fea0007f1e0ff */
[----:B--2---:R-:W-:Y:S01]  /*5150*/  @!P4 IMAD.X R2, RZ, RZ, R31, P0 ;  /* 0x000000ffff02c224 */ /* 0x004fe200000e061f */
[----:B----4-:R-:W-:Y:S07]  /*5160*/  @!P2 BRA `(.L_x_105) ;  /* 0x0000003800f8a947 */ /* 0x010fee0003800000 */
.L_x_203:
[----:B------:R-:W2:Y:S01]  /*5170*/  LDC.64 R12, c[0x0][0xb18] ;  /* 0x0002c600ff0c7b82 */ /* 0x000ea20000000a00 */
[----:B------:R-:W-:Y:S01]  /*5180*/  @!P4 R2UR UR8, R2 ;  /* 0x000000000208c2ca */ /* 0x000fe200000e0000 */
[----:B------:R-:W-:Y:S01]  /*5190*/  VOTEU.ALL UP3, P4 ;  /* 0x0000000000ff7886 */ /* 0x000fe20002060000 */
[----:B------:R-:W-:Y:S01]  /*51a0*/  @!P4 R2UR UR9, R8 ;  /* 0x000000000809c2ca */ /* 0x000fe200000e0000 */
[----:B------:R-:W-:Y:S01]  /*51b0*/  UIADD3 UR25, UPT, UPT, UR15, 0x100, URZ ;  /* 0x000001000f197890 */ /* 0x000fe2000fffe0ff */
[----:B-1----:R-:W-:Y:S03]  /*51c0*/  @!P4 IMAD.MOV.U32 R0, RZ, RZ, 0x2000 ;  /* 0x00002000ff00c424 */ /* 0x002fe600078e00ff */
[----:B------:R-:W1:Y:S01]  /*51d0*/  @!P1 LDC R2, c[0x0][0xb0c] ;  /* 0x0002c300ff029b82 */ /* 0x000e620000000800 */
[----:B------:R-:W-:Y:S01]  /*51e0*/  UIADD3 UR14, UPT, UPT, UR13, 0x1, URZ ;  /* 0x000000010d0e7890 */ /* 0x000fe2000fffe0ff */
[----:B------:R-:W-:Y:S01]  /*51f0*/  @P3 SHF.R.U32.HI R27, RZ, 0x10, R21 ;  /* 0x00000010ff1b3819 */ /* 0x000fe20000011615 */
[----:B------:R-:W-:Y:S01]  /*5200*/  VOTEU.ALL UP2, P4 ;  /* 0x0000000000ff7886 */ /* 0x000fe20002040000 */
[----:B------:R-:W-:Y:S01]  /*5210*/  UMOV UR18, 0x0 ;  /* 0x0000000000127882 */ /* 0x000fe20000000000 */
[----:B------:R-:W-:Y:S01]  /*5220*/  UISETP.NE.AND UP6, UPT, UR14, 0x3, UPT ;  /* 0x000000030e00788c */ /* 0x000fe2000bfc5270 */
[----:B------:R-:W-:Y:S01]  /*5230*/  VIADD R29, R29, 0x1 ;  /* 0x000000011d1d7836 */ /* 0x000fe20000000000 */
[----:B------:R-:W-:Y:S01]  /*5240*/  UMOV UR19, 0x10000000 ;  /* 0x1000000000137882 */ /* 0x000fe20000000000 */
[----:B------:R-:W-:Y:S01]  /*5250*/  IMAD.U32 R9, RZ, RZ, UR8 ;  /* 0x00000008ff097e24 */ /* 0x000fe2000f8e00ff */
[----:B------:R-:W-:Y:S01]  /*5260*/  @!UP3 ULEA UR8, UR13, UR7, 0xd ;  /* 0x000000070d08b291 */ /* 0x000fe2000f8e68ff */
[----:B------:R-:W-:Y:S01]  /*5270*/  IMAD.U32 R8, RZ, RZ, UR9 ;  /* 0x00000009ff087e24 */ /* 0x000fe2000f8e00ff */
[----:B------:R-:W-:Y:S01]  /*5280*/  UMOV UR28, UR36 ;  /* 0x00000024001c7c82 */ /* 0x000fe20008000000 */
[----:B------:R-:W-:Y:S01]  /*5290*/  @!UP3 UIADD3 UR10, UPT, UPT, UR26, 0x20, URZ ;  /* 0x000000201a0ab890 */ /* 0x000fe2000fffe0ff */
[----:B------:R-:W-:Y:S01]  /*52a0*/  @!P4 R2UR UR21, R9 ;  /* 0x000000000915c2ca */ /* 0x000fe200000e0000 */
[----:B------:R-:W-:Y:S01]  /*52b0*/  @!UP3 UIADD3 UR24, UPT, UPT, UR8, 0x200, URZ ;  /* 0x000002000818b890 */ /* 0x000fe2000fffe0ff */
[----:B------:R-:W-:Y:S01]  /*52c0*/  @!P4 R2UR UR20, R8 ;  /* 0x000000000814c2ca */ /* 0x000fe200000e0000 */
[----:B------:R-:W-:Y:S01]  /*52d0*/  @!UP3 UIADD3 UR8, UPT, UPT, UR8, 0x1200, URZ ;  /* 0x000012000808b890 */ /* 0x000fe2000fffe0ff */
[----:B------:R-:W4:Y:S01]  /*52e0*/  LDC.64 R8, c[0x0][0xb10] ;  /* 0x0002c400ff087b82 */ /* 0x000f220000000a00 */
[----:B------:R-:W-:Y:S01]  /*52f0*/  USEL UR9, URZ, 0x1, UP6 ;  /* 0x00000001ff097887 */ /* 0x000fe2000b000000 */
[----:B------:R-:W-:Y:S01]  /*5300*/  VOTEU.ALL UP1, P4 ;  /* 0x0000000000ff7886 */ /* 0x000fe20002020000 */
[----:B------:R-:W-:Y:S01]  /*5310*/  UMOV UR11, UR27 ;  /* 0x0000001b000b7c82 */ /* 0x000fe20008000000 */
[----:B------:R-:W-:Y:S01]  /*5320*/  UMOV UR12, UR36 ;  /* 0x00000024000c7c82 */ /* 0x000fe20008000000 */
[----:B------:R-:W-:Y:S02]  /*5330*/  UPRMT UR16, UR37, 0x654, UR25 ;  /* 0x0000065425107896 */ /* 0x000fe40008000019 */
[----:B------:R-:W-:Y:S01]  /*5340*/  LOP3.LUT R32, R32, UR9, RZ, 0x3c, !PT ;  /* 0x0000000920207c12 */ /* 0x000fe2000f8e3cff */
[----:B------:R-:W-:Y:S01]  /*5350*/  UMOV UR9, UR25 ;  /* 0x0000001900097c82 */ /* 0x000fe20008000000 */
[----:B------:R-:W-:Y:S02]  /*5360*/  USEL UR14, UR14, URZ, UP6 ;  /* 0x000000ff0e0e7287 */ /* 0x000fe4000b000000 */
[----:B------:R1:W-:Y:S01]  /*5370*/  @!UP2 UTMALDG.3D [UR24], [UR20], desc[UR18] ;  /* 0x000012181400a5b4 */ /* 0x0003e20008011000 */
[----:B------:R-:W-:Y:S01]  /*5380*/  SHF.L.U32 R14, R32, 0x1f, RZ ;  /* 0x0000001f200e7819 */ /* 0x000fe200000006ff */
[----:B------:R-:W-:Y:S01]  /*5390*/  ULEA UR13, UR14, UR7, 0x3 ;  /* 0x000000070e0d7291 */ /* 0x000fe2000f8e18ff */
[----:B------:R1:W-:Y:S01]  /*53a0*/  @!UP1 UTMALDG.3D [UR8], [UR20], desc[UR18] ;  /* 0x00001208140095b4 */ /* 0x0003e20008011000 */
[----:B------:R5:W-:Y:S01]  /*53b0*/  @!P4 SYNCS.ARRIVE.TRANS64.RED.A0TR RZ, [UR15+0x100], R0 ;  /* 0x00010000ffffc9a7 */ /* 0x000be2000830040f */
[C---:B----4-:R-:W-:Y:S01]  /*53c0*/  @!P1 IMAD.HI.U32 R8, R11.reuse, R8, RZ ;  /* 0x000000080b089227 */ /* 0x050fe200078e00ff */
[----:B--2---:R-:W-:Y:S02]  /*53d0*/  @!P1 ISETP.NE.AND P0, PT, R12, 0x1, PT ;  /* 0x000000010c00980c */ /* 0x004fe40003f05270 */
[----:B-1----:R-:W-:Y:S01]  /*53e0*/  @!P1 ISETP.NE.AND P2, PT, R2, 0x1, PT ;  /* 0x000000010200980c */ /* 0x002fe20003f45270 */
[C---:B------:R-:W-:Y:S01]  /*53f0*/  @!P1 IMAD.HI.U32 R13, R10.reuse, R13, RZ ;  /* 0x0000000d0a0d9227 */ /* 0x040fe200078e00ff */
[----:B------:R-:W-:Y:S04]  /*5400*/  @!P1 SHF.R.U32.HI R8, RZ, R9, R8 ;  /* 0x00000009ff089219 */ /* 0x000fe80000011608 */
[----:B------:R-:W-:Y:S01]  /*5410*/  @!P1 SEL R8, R11, R8, !P2 ;  /* 0x000000080b089207 */ /* 0x000fe20005000000 */
[----:B------:R-:W-:Y:S01]  /*5420*/  SYNCS.ARRIVE.TRANS64.RED.A1T0 RZ, [UR16], RZ ;  /* 0x000000ffffff79a7 */ /* 0x000fe20008100410 */
[----:B------:R-:W1:Y:S01]  /*5430*/  SYNCS.PHASECHK.TRANS64.TRYWAIT P5, [UR13+0x118], R14 ;  /* 0x0001180eff0075a7 */ /* 0x000e6200080a110d */
[----:B-----5:R-:W2:Y:S02]  /*5440*/  @!P1 LDC R0, c[0x0][0xb20] ;  /* 0x0002c800ff009b82 */ /* 0x020ea40000000800 */
[----:B--2---:R-:W-:Y:S04]  /*5450*/  @!P1 SHF.R.U32.HI R0, RZ, R0, R13 ;  /* 0x00000000ff009219 */ /* 0x004fe8000001160d */
[----:B------:R-:W-:Y:S05]  /*5460*/  @!P1 SEL R9, R10, R0, !P0 ;  /* 0x000000000a099207 */ /* 0x000fea0004000000 */
[----:B------:R-:W-:Y:S02]  /*5470*/  @!P1 IMAD.IADD R0, R9, 0x1, -R8 ;  /* 0x0000000109009824 */ /* 0x000fe400078e0a08 */
[----:B------:R-:W-:Y:S02]  /*5480*/  @!P1 IMAD.IADD R8, R8, 0x1, -R9 ;  /* 0x0000000108089824 */ /* 0x000fe400078e0a09 */
[----:B------:R-:W-:Y:S02]  /*5490*/  @!P1 IMAD R11, R0, R2, R11 ;  /* 0x00000002000b9224 */ /* 0x000fe400078e020b */
[----:B------:R-:W-:Y:S01]  /*54a0*/  @!P1 IMAD R10, R8, R12, R10 ;  /* 0x0000000c080a9224 */ /* 0x000fe200078e020a */
[----:B-1----:R-:W-:Y:S06]  /*54b0*/  @!P5 BRA `(.L_x_106) ;  /* 0x00000038003cd947 */ /* 0x002fec0003800000 */
.L_x_205:
[----:B------:R-:W-:Y:S01]  /*54c0*/  UIADD3 UR17, UPT, UPT, UR13, 0x100, URZ ;  /* 0x000001000d117890 */ /* 0x000fe2000fffe0ff */
[----:B------:R-:W-:Y:S01]  /*54d0*/  @!P4 IADD3 R2, P0, PT, R30, 0x580, RZ ;  /* 0x000005801e02c810 */ /* 0x000fe20007f1e0ff */
[----:B------:R-:W-:Y:S01]  /*54e0*/  VOTEU.ALL UP2, P4 ;  /* 0x0000000000ff7886 */ /* 0x000fe20002040000 */
[----:B------:R-:W-:Y:S01]  /*54f0*/  UMOV UR22, 0x0 ;  /* 0x0000000000167882 */ /* 0x000fe20000000000 */
[----:B------:R-:W-:Y:S01]  /*5500*/  UPRMT UR15, UR37, 0x654, UR17 ;  /* 0x00000654250f7896 */ /* 0x000fe20008000011 */
[----:B------:R-:W-:Y:S01]  /*5510*/  @!P4 R2UR UR9, R2 ;  /* 0x000000000209c2ca */ /* 0x000fe200000e0000 */
[----:B-1----:R-:W-:Y:S01]  /*5520*/  @!P4 IMAD.X R0, RZ, RZ, R31, P0 ;  /* 0x000000ffff00c224 */ /* 0x002fe200000e061f */
[----:B------:R-:W-:Y:S01]  /*5530*/  UMOV UR23, 0x10000000 ;  /* 0x1000000000177882 */ /* 0x000fe20000000000 */
[----:B------:R-:W-:Y:S01]  /*5540*/  UMOV UR19, UR27 ;  /* 0x0000001b00137c82 */ /* 0x000fe20008000000 */
[----:B------:R-:W-:Y:S01]  /*5550*/  UMOV UR20, UR36 ;  /* 0x0000002400147c82 */ /* 0x000fe20008000000 */
[----:B------:R-:W-:Y:S01]  /*5560*/  UMOV UR11, UR27 ;  /* 0x0000001b000b7c82 */ /* 0x000fe20008000000 */
[----:B------:R-:W-:Y:S01]  /*5570*/  @!P4 R2UR UR8, R0 ;  /* 0x000000000008c2ca */ /* 0x000fe200000e0000 */
[----:B------:R-:W-:Y:S01]  /*5580*/  UMOV UR12, UR36 ;  /* 0x00000024000c7c82 */ /* 0x000fe20008000000 */
[----:B------:R-:W-:Y:S01]  /*5590*/  VOTEU.ALL UP1, P4 ;  /* 0x0000000000ff7886 */ /* 0x000fe20002020000 */
[----:B------:R-:W-:Y:S01]  /*55a0*/  @P3 R2UR UR36, R27 ;  /* 0x000000001b2432ca */ /* 0x000fe200000e0000 */
[----:B------:R-:W-:Y:S01]  /*55b0*/  IMAD.IADD R15, R10, 0x1, R62 ;  /* 0x000000010a0f7824 */ /* 0x000fe200078e023e */
[----:B------:R-:W-:Y:S01]  /*55c0*/  ISETP.NE.AND P0, PT, R29, 0x2, PT ;  /* 0x000000021d00780c */ /* 0x000fe20003f05270 */
[----:B------:R-:W-:Y:S01]  /*55d0*/  IMAD.IADD R14, R11, 0x1, R63 ;  /* 0x000000010b0e7824 */ /* 0x000fe200078e023f */
[----:B------:R-:W-:Y:S01]  /*55e0*/  @!UP1 UIADD3 UR18, UPT, UPT, UR26, 0x10, URZ ;  /* 0x000000101a129890 */ /* 0x000fe2000fffe0ff */
[----:B------:R-:W-:Y:S01]  /*55f0*/  IMAD.U32 R8, RZ, RZ, UR9 ;  /* 0x00000009ff087e24 */ /* 0x000fe2000f8e00ff */
[----:B------:R-:W-:Y:S01]  /*5600*/  @!UP1 UIADD3 UR10, UPT, UPT, UR26, 0x30, URZ ;  /* 0x000000301a0a9890 */ /* 0x000fe2000fffe0ff */
[----:B------:R-:W-:Y:S01]  /*5610*/  SEL R0, RZ, 0x1, P0 ;  /* 0x00000001ff007807 */ /* 0x000fe20000000000 */
[----:B------:R-:W-:Y:S01]  /*5620*/  UMOV UR9, UR17 ;  /* 0x0000001100097c82 */ /* 0x000fe20008000000 */
[----:B------:R-:W-:Y:S01]  /*5630*/  SEL R29, R29, RZ, P0 ;  /* 0x000000ff1d1d7207 */ /* 0x000fe20000000000 */
[----:B------:R-:W-:Y:S01]  /*5640*/  IMAD.U32 R9, RZ, RZ, UR8 ;  /* 0x00000008ff097e24 */ /* 0x000fe2000f8e00ff */
[----:B------:R-:W-:Y:S01]  /*5650*/  @!P4 R2UR UR24, R8 ;  /* 0x000000000818c2ca */ /* 0x000fe200000e0000 */
[----:B------:R-:W-:Y:S01]  /*5660*/  @!UP1 ULEA UR8, UR14, UR7, 0xd ;  /* 0x000000070e089291 */ /* 0x000fe2000f8e68ff */
[----:B------:R-:W-:Y:S02]  /*5670*/  LOP3.LUT R28, R28, R0, RZ, 0x3c, !PT ;  /* 0x000000001c1c7212 */ /* 0x000fe400078e3cff */
[----:B------:R-:W-:Y:S01]  /*5680*/  @!P4 R2UR UR25, R9 ;  /* 0x000000000919c2ca */ /* 0x000fe200000e0000 */
[----:B------:R-:W-:Y:S02]  /*5690*/  @!UP1 UIADD3 UR16, UPT, UPT, UR8, 0x200, URZ ;  /* 0x0000020008109890 */ /* 0x000fe4000fffe0ff */
[----:B------:R-:W-:Y:S01]  /*56a0*/  @!UP1 UIADD3 UR8, UPT, UPT, UR8, 0x1200, URZ ;  /* 0x0000120008089890 */ /* 0x000fe2000fffe0ff */
[----:B------:R-:W-:Y:S09]  /*56b0*/  VOTEU.ALL UP1, P4 ;  /* 0x0000000000ff7886 */ /* 0x000ff20002020000 */
[----:B------:R2:W-:Y:S01]  /*56c0*/  @!UP2 UTMALDG.3D [UR16], [UR24], desc[UR22] ;  /* 0x000016101800a5b4 */ /* 0x0005e20008011000 */
[----:B------:R2:W-:Y:S01]  /*56d0*/  @!UP1 UTMALDG.3D [UR8], [UR24], desc[UR22] ;  /* 0x00001608180095b4 */ /* 0x0005e20008011000 */
[----:B------:R2:W-:Y:S01]  /*56e0*/  @!P4 SYNCS.ARRIVE.TRANS64.RED.A0TR RZ, [UR13+0x100], R25 ;  /* 0x00010019ffffc9a7 */ /* 0x0005e2000830040d */
[----:B------:R-:W-:Y:S04]  /*56f0*/  UIADD3 UR13, UPT, UPT, UR14, 0x1, URZ ;  /* 0x000000010e0d7890 */ /* 0x000fe8000fffe0ff */
[----:B------:R-:W-:Y:S04]  /*5700*/  UISETP.NE.AND UP1, UPT, UR13, 0x3, UPT ;  /* 0x000000030d00788c */ /* 0x000fe8000bf25270 */
[----:B------:R-:W-:Y:S02]  /*5710*/  USEL UR14, URZ, 0x1, UP1 ;  /* 0x00000001ff0e7887 */ /* 0x000fe40008800000 */
[----:B------:R-:W-:Y:S02]  /*5720*/  USEL UR13, UR13, URZ, UP1 ;  /* 0x000000ff0d0d7287 */ /* 0x000fe40008800000 */
[----:B------:R-:W-:Y:S02]  /*5730*/  UPLOP3.LUT UP1, UPT, UPT, UPT, UPT, 0x80, 0x8 ;  /* 0x000000000008789c */ /* 0x000fe40003f2f070 */
[----:B------:R-:W-:Y:S01]  /*5740*/  LOP3.LUT R32, R32, UR14, RZ, 0x3c, !PT ;  /* 0x0000000e20207c12 */ /* 0x000fe2000f8e3cff */
[----:B------:R-:W-:Y:S01]  /*5750*/  SYNCS.ARRIVE.TRANS64.RED.A1T0 RZ, [UR15], RZ ;  /* 0x000000ffffff79a7 */ /* 0x000fe2000810040f */
[----:B------:R-:W-:Y:S07]  /*5760*/  @P3 BRA `(.L_x_107) ;  /* 0xfffffff000e43947 */ /* 0x000fee000383ffff */
[----:B------:R-:W-:Y:S01]  /*5770*/  UIADD3 UR7, UPT, UPT, UR7, 0x118, URZ ;  /* 0x0000011807077890 */ /* 0x000fe2000fffe0ff */
[----:B------:R-:W-:-:S03]  /*5780*/  SHF.L.U32 R2, R32, 0x1f, RZ ;  /* 0x0000001f20027819 */ /* 0x000fc600000006ff */
[----:B------:R-:W-:-:S09]  /*5790*/  ULEA UR4, UR13, UR7, 0x3 ;  /* 0x000000070d047291 */ /* 0x000fd2000f8e18ff */
[----:B------:R-:W1:Y:S02]  /*57a0*/  SYNCS.PHASECHK.TRANS64.TRYWAIT P0, [UR4], R2 ;  /* 0x00000002ff0075a7 */ /* 0x000e640008001104 */
[----:B-1----:R-:W-:Y:S05]  /*57b0*/  @!P0 BRA `(.L_x_108) ;  /* 0x0000003400948947 */ /* 0x002fea0003800000 */
.L_x_207:
        /* <DEDUP_REMOVED lines=9> */
.L_x_209:
[----:B------:R-:W-:-:S04]  /*5850*/  UIADD3 UR5, UPT, UPT, UR5, 0x1, URZ ;  /* 0x0000000105057890 */ /* 0x000fc8000fffe0ff */
[----:B------:R-:W-:-:S04]  /*5860*/  UISETP.NE.AND UP0, UPT, UR5, 0x3, UPT ;  /* 0x000000030500788c */ /* 0x000fc8000bf05270 */
[----:B------:R-:W-:Y:S02]  /*5870*/  USEL UR4, URZ, 0x1, UP0 ;  /* 0x00000001ff047887 */ /* 0x000fe40008000000 */
[----:B------:R-:W-:-:S04]  /*5880*/  USEL UR5, UR5, URZ, UP0 ;  /* 0x000000ff05057287 */ /* 0x000fc80008000000 */
[----:B------:R-:W-:Y:S01]  /*5890*/  ULEA UR5, UR5, UR7, 0x3 ;  /* 0x0000000705057291 */ /* 0x000fe2000f8e18ff */
[----:B-1----:R-:W-:-:S04]  /*58a0*/  LOP3.LUT R2, R32, UR4, RZ, 0x3c, !PT ;  /* 0x0000000420027c12 */ /* 0x002fc8000f8e3cff */
[----:B------:R-:W-:Y:S01]  /*58b0*/  SHF.L.U32 R2, R2, 0x1f, RZ ;  /* 0x0000001f02027819 */ /* 0x000fe200000006ff */
[----:B------:R-:W-:-:S07]  /*58c0*/  IMAD.U32 R0, RZ, RZ, UR5 ;  /* 0x00000005ff007e24 */ /* 0x000fce000f8e00ff */
.L_x_110:
[----:B-1----:R1:W4:Y:S02]  /*58d0*/  SYNCS.PHASECHK.TRANS64.TRYWAIT P0, [R0+URZ], R2 ;  /* 0x00000002000075a7 */ /* 0x00232400080011ff */
[----:B----4-:R-:W-:Y:S05]  /*58e0*/  @!P0 NANOSLEEP.SYNCS 0x989680 ;  /* 0x009896800000895d */ /* 0x010fea0003900000 */
[----:B------:R-:W4:Y:S02]  /*58f0*/  @!P0 SYNCS.PHASECHK.TRANS64 P0, [R0+URZ], R2 ;  /* 0x00000002000085a7 */ /* 0x000f2400080010ff */
[----:B--2-4-:R-:W-:Y:S05]  /*5900*/  @P0 EXIT ;  /* 0x000000000000094d */ /* 0x014fea0003800000 */
[----:B------:R-:W-:Y:S05]  /*5910*/  BRA `(.L_x_110) ;  /* 0xfffffffc00ec7947 */ /* 0x000fea000383ffff */
.L_x_98:
[----:B------:R-:W-:-:S06]  /*5920*/  UISETP.GE.AND UP1, UPT, UR10, 0x4, UPT ;  /* 0x000000040a00788c */ /* 0x000fcc000bf26270 */
[----:B------:R-:W-:-:S13]  /*5930*/  PLOP3.LUT P0, PT, PT, PT, UP1, 0x80, 0x8 ;  /* 0x000000000008781c */ /* 0x000fda0003f0f018 */
[----:B------:R-:W-:Y:S05]  /*5940*/  @!P0 EXIT ;  /* 0x000000000000894d */ /* 0x000fea0003800000 */
[----:B------:R-:W-:Y:S01]  /*5950*/  BAR.SYNC.DEFER_BLOCKING 0x6, 0xa0 ;  /* 0x0182800000007b1d */ /* 0x000fe20000010000 */
[C---:B------:R-:W-:Y:S01]  /*5960*/  IMAD.SHL.U32 R4, R69.reuse, 0x10, RZ ;  /* 0x0000001045047824 */ /* 0x040fe200078e00ff */
[C---:B------:R-:W-:Y:S01]  /*5970*/  LOP3.LUT R76, R69.reuse, 0x60, RZ, 0xc0, !PT ;  /* 0x00000060454c7812 */ /* 0x040fe200078ec0ff */
[C---:B------:R-:W-:Y:S01]  /*5980*/  IMAD.SHL.U32 R3, R68.reuse, 0x200000, RZ ;  /* 0x0020000044037824 */ /* 0x040fe200078e00ff */
[C---:B------:R-:W-:Y:S01]  /*5990*/  LOP3.LUT R70, R69.reuse, 0x2, RZ, 0xc0, !PT ;  /* 0x0000000245467812 */ /* 0x040fe200078ec0ff */
[----:B------:R-:W-:Y:S01]  /*59a0*/  IMAD.SHL.U32 R5, R68, 0x200, RZ ;  /* 0x0000020044057824 */ /* 0x000fe200078e00ff */
[----:B------:R-:W-:Y:S02]  /*59b0*/  UMOV UR48, 0x400 ;  /* 0x0000040000307882 */ /* 0x000fe40000000000 */
[----:B------:R-:W1:Y:S01]  /*59c0*/  LDC R67, c[0x0][0x370] ;  /* 0x0000dc00ff437b82 */ /* 0x000e620000000800 */
[----:B------:R-:W-:Y:S01]  /*59d0*/  ULEA UR48, UR37, UR48, 0x18 ;  /* 0x0000003025307291 */ /* 0x000fe2000f8ec0ff */
[C---:B------:R-:W-:Y:S01]  /*59e0*/  LOP3.LUT R75, R4.reuse, 0x590, RZ, 0xc0, !PT ;  /* 0x00000590044b7812 */ /* 0x040fe200078ec0ff */
[C---:B------:R-:W-:Y:S01]  /*59f0*/  IMAD.SHL.U32 R2, R69.reuse, 0x2, RZ ;  /* 0x0000000245027824 */ /* 0x040fe200078e00ff */
[----:B------:R-:W-:Y:S01]  /*5a00*/  LOP3.LUT R4, R4, 0x60, RZ, 0xc0, !PT ;  /* 0x0000006004047812 */ /* 0x000fe200078ec0ff */
[----:B------:R-:W-:Y:S01]  /*5a10*/  IMAD.U32 R32, R69, 0x10000, RZ ;  /* 0x0001000045207824 */ /* 0x000fe200078e00ff */
[----:B------:R-:W-:Y:S01]  /*5a20*/  LOP3.LUT R3, R3, 0x200000, RZ, 0xc0, !PT ;  /* 0x0020000003037812 */ /* 0x000fe200078ec0ff */
[----:B------:R-:W-:Y:S01]  /*5a30*/  UIADD3 UR52, UPT, UPT, UR48, 0x200, URZ ;  /* 0x0000020030347890 */ /* 0x000fe2000fffe0ff */
[----:B------:R-:W2:Y:S01]  /*5a40*/  LDC R28, c[0x0][0xb0c] ;  /* 0x0002c300ff1c7b82 */ /* 0x000ea20000000800 */
[----:B------:R-:W-:Y:S01]  /*5a50*/  LOP3.LUT R69, R69, 0x4, RZ, 0xc0, !PT ;  /* 0x0000000445457812 */ /* 0x000fe200078ec0ff */
[----:B------:R-:W-:Y:S01]  /*5a60*/  IMAD.MOV.U32 R31, RZ, RZ, RZ ;  /* 0x000000ffff1f7224 */ /* 0x000fe200078e00ff */
[----:B------:R-:W-:-:S02]  /*5a70*/  LOP3.LUT R75, R75, 0x200, R5, 0xf8, !PT ;  /* 0x000002004b4b7812 */ /* 0x000fc400078ef805 */
[----:B------:R-:W-:Y:S02]  /*5a80*/  CS2R R72, SRZ ;  /* 0x0000000000487805 */ /* 0x000fe4000001ff00 */
[----:B------:R-:W-:Y:S01]  /*5a90*/  LOP3.LUT R2, R4, 0xc, R2, 0xf8, !PT ;  /* 0x0000000c04027812 */ /* 0x000fe200078ef802 */
[----:B------:R-:W-:Y:S01]  /*5aa0*/  IMAD.MOV.U32 R79, RZ, RZ, RZ ;  /* 0x000000ffff4f7224 */ /* 0x000fe200078e00ff */
[----:B------:R-:W-:Y:S01]  /*5ab0*/  LOP3.LUT R32, R3, 0x400000, R32, 0xf8, !PT ;  /* 0x0040000003207812 */ /* 0x000fe200078ef820 */
[----:B------:R-:W3:Y:S01]  /*5ac0*/  LDC R65, c[0x0][0xb20] ;  /* 0x0002c800ff417b82 */ /* 0x000ee20000000800 */
[----:B------:R-:W4:Y:S01]  /*5ad0*/  LDS R0, [UR48+0x1f0] ;  /* 0x0001f030ff007984 */ /* 0x000f220008000800 */
[----:B------:R-:W-:Y:S01]  /*5ae0*/  IADD3 R74, PT, PT, -R69, 0x2, RZ ;  /* 0x00000002454a7810 */ /* 0x000fe20007ffe1ff */
[----:B------:R-:W-:Y:S01]  /*5af0*/  IMAD.MOV R70, RZ, RZ, -R70 ;  /* 0x000000ffff467224 */ /* 0x000fe200078e0a46 */
[----:B------:R-:W-:Y:S01]  /*5b00*/  LOP3.LUT R75, R75, R2, RZ, 0xfc, !PT ;  /* 0x000000024b4b7212 */ /* 0x000fe200078efcff */
[----:B------:R-:W-:Y:S01]  /*5b10*/  IMAD.MOV R69, RZ, RZ, -R69 ;  /* 0x000000ffff457224 */ /* 0x000fe200078e0a45 */
[----:B------:R-:W1:Y:S01]  /*5b20*/  LDCU.64 UR54, c[0x0][0x348] ;  /* 0x00006900ff3677ac */ /* 0x000e620008000a00 */
[----:B------:R-:W-:Y:S01]  /*5b30*/  IMAD.SHL.U32 R74, R74, 0x10, RZ ;  /* 0x000000104a4a7824 */ /* 0x000fe200078e00ff */
[----:B------:R-:W1:Y:S01]  /*5b40*/  LDC R27, c[0x0][0xb30] ;  /* 0x0002cc00ff1b7b82 */ /* 0x000e620000000800 */
[----:B------:R-:W-:Y:S01]  /*5b50*/  LEA R75, R75, UR52, 0x2 ;  /* 0x000000344b4b7c11 */ /* 0x000fe2000f8e10ff */
[----:B------:R-:W-:Y:S01]  /*5b60*/  UMOV UR51, 0x1 ;  /* 0x0000000100337882 */ /* 0x000fe20000000000 */
[----:B------:R-:W1:Y:S01]  /*5b70*/  LDCU.64 UR38, c[0x0][0x888] ;  /* 0x00011100ff2677ac */ /* 0x000e620008000a00 */
[----:B------:R-:W1:Y:S04]  /*5b80*/  LDCU.64 UR44, c[0x0][0x890] ;  /* 0x00011200ff2c77ac */ /* 0x000e680008000a00 */
[----:B------:R-:W1:Y:S01]  /*5b90*/  LDC.64 R60, c[0x0][0xb10] ;  /* 0x0002c400ff3c7b82 */ /* 0x000e620000000a00 */
[----:B------:R-:W-:Y:S01]  /*5ba0*/  UMOV UR56, URZ ;  /* 0x000000ff00387c82 */ /* 0x000fe20008000000 */
[----:B------:R-:W-:Y:S01]  /*5bb0*/  UMOV UR50, URZ ;  /* 0x000000ff00327c82 */ /* 0x000fe20008000000 */
[----:B------:R-:W-:-:S05]  /*5bc0*/  UMOV UR49, URZ ;  /* 0x000000ff00317c82 */ /* 0x000fca0008000000 */
[----:B------:R-:W1:Y:S08]  /*5bd0*/  LDC.64 R24, c[0x0][0xb18] ;  /* 0x0002c600ff187b82 */ /* 0x000e700000000a00 */
[----:B------:R-:W1:Y:S08]  /*5be0*/  LDC.64 R22, c[0x0][0xb28] ;  /* 0x0002ca00ff167b82 */ /* 0x000e700000000a00 */
[----:B------:R-:W1:Y:S01]  /*5bf0*/  LDC.64 R58, c[0x0][0x8b0] ;  /* 0x00022c00ff3a7b82 */ /* 0x000e620000000a00 */
[----:B----4-:R-:W-:-:S07]  /*5c00*/  IMAD.IADD R32, R0, 0x1, R32 ;  /* 0x0000000100207824 */ /* 0x010fce00078e0220 */
[----:B------:R-:W4:Y:S08]  /*5c10*/  LDC.64 R56, c[0x0][0x8a8] ;  /* 0x00022a00ff387b82 */ /* 0x000f300000000a00 */
[----:B--23--:R-:W1:Y:S02]  /*5c20*/  LDC R66, c[0x0][0x374] ;  /* 0x0000dd00ff427b82 */ /* 0x00ce640000000800 */
.L_x_141:
[C---:B------:R-:W-:Y:S02]  /*5c30*/  LEA R0, R79.reuse, UR48, 0x3 ;  /* 0x000000304f007c11 */ /* 0x040fe4000f8e18ff */
[----:B------:R-:W-:Y:S02]  /*5c40*/  SHF.L.U32 R2, R72, 0x1f, RZ ;  /* 0x0000001f48027819 */ /* 0x000fe400000006ff */
[----:B------:R-:W-:Y:S02]  /*5c50*/  LEA R16, R79, UR48, 0x4 ;  /* 0x000000304f107c11 */ /* 0x000fe4000f8e20ff */
[----:B------:R-:W2:Y:S02]  /*5c60*/  SYNCS.PHASECHK.TRANS64.TRYWAIT P0, [R0+URZ+0x140], R2 ;  /* 0x00014002000075a7 */ /* 0x000ea400080011ff */
[----:B--23--:R-:W-:Y:S05]  /*5c70*/  @!P0 BRA `(.L_x_111) ;  /* 0x0000003000948947 */ /* 0x00cfea0003800000 */
.L_x_210:
[----:B------:R-:W3:Y:S01]  /*5c80*/  LDC.64 R10, c[0x0][0xb10] ;  /* 0x0002c400ff0a7b82 */ /* 0x000ee20000000a00 */
[----:B------:R-:W4:Y:S01]  /*5c90*/  LDS.128 R16, [R16+0x1d0] ;  /* 0x0001d00010107984 */ /* 0x000f220000000c00 */
[----:B-1----:R-:W-:Y:S01]  /*5ca0*/  ISETP.NE.AND P1, PT, R27, 0x1, PT ;  /* 0x000000011b00780c */ /* 0x002fe20003f25270 */
[----:B--2---:R-:W-:Y:S01]  /*5cb0*/  VIADD R0, R0, 0x150 ;  /* 0x0000015000007836 */ /* 0x004fe20000000000 */
[----:B------:R-:W-:Y:S04]  /*5cc0*/  ISETP.GE.AND P0, PT, R26, 0x1, PT ;  /* 0x000000011a00780c */ /* 0x000fe80003f06270 */
[----:B------:R-:W1:Y:S01]  /*5cd0*/  LDC.64 R8, c[0x0][0xb18] ;  /* 0x0002c600ff087b82 */ /* 0x000e620000000a00 */
[----:B------:R-:W-:Y:S01]  /*5ce0*/  PRMT R0, RZ, 0x654, R0 ;  /* 0x00000654ff007816 */ /* 0x000fe20000000000 */
[----:B------:R-:W-:Y:S01]  /*5cf0*/  @!PT LDS RZ, [RZ] ;  /* 0x00000000fffff984 */ /* 0x000fe20000000800 */
[----:B------:R-:W-:Y:S01]  /*5d00*/  @!PT LDS RZ, [RZ] ;  /* 0x00000000fffff984 */ /* 0x000fe20000000800 */
[----:B------:R-:W-:Y:S01]  /*5d10*/  @!PT LDS RZ, [RZ] ;  /* 0x00000000fffff984 */ /* 0x000fe20000000800 */
[----:B------:R-:W-:Y:S01]  /*5d20*/  @!PT LDS RZ, [RZ] ;  /* 0x00000000fffff984 */ /* 0x000fe20000000800 */
[----:B------:R2:W-:Y:S06]  /*5d30*/  MEMBAR.ALL.CTA ;  /* 0x0000000000007992 */ /* 0x0005ec0000008000 */
[----:B--2---:R-:W2:Y:S01]  /*5d40*/  FENCE.VIEW.ASYNC.S ;  /* 0x00000000000073c6 */ /* 0x004ea20000000000 */
[----:B------:R-:W1:Y:S08]  /*5d50*/  @!P1 LDC R12, c[0x0][0xb20] ;  /* 0x0002c800ff0c9b82 */ /* 0x000e700000000800 */
[----:B------:R-:W1:Y:S01]  /*5d60*/  @!P1 LDC R7, c[0x0][0xb0c] ;  /* 0x0002c300ff079b82 */ /* 0x000e620000000800 */
[----:B--2---:R2:W-:Y:S01]  /*5d70*/  SYNCS.ARRIVE.TRANS64.RED.A1T0 RZ, [R0+URZ], RZ ;  /* 0x000000ff00ff79a7 */ /* 0x0045e200081004ff */
[----:B----4-:R-:W-:Y:S04]  /*5d80*/  LOP3.LUT P4, RZ, R18, 0x1, RZ, 0xc0, !PT ;  /* 0x0000000112ff7812 */ /* 0x010fe8000788c0ff */
[----:B------:R-:W-:Y:S09]  /*5d90*/  P2R R77, PR, RZ, 0x10 ;  /* 0x00000010ff4d7803 */ /* 0x000ff20000000000 */
[----:B------:R-:W-:Y:S02]  /*5da0*/  @P4 MOV R30, R16 ;  /* 0x00000010001e4202 */ /* 0x000fe40000000f00 */
[----:B------:R-:W-:Y:S01]  /*5db0*/  @P4 LOP3.LUT R29, R17, 0xffff, RZ, 0xc0, !PT ;  /* 0x0000ffff111d4812 */ /* 0x000fe200078ec0ff */
[----:B--23--:R-:W-:Y:S06]  /*5dc0*/  @!P0 BRA `(.L_x_112) ;  /* 0x0000000000a48947 */ /* 0x00cfec0003800000 */
[----:B------:R-:W-:Y:S01]  /*5dd0*/  IMAD.HI.U32 R0, R66, R25, RZ ;  /* 0x0000001942007227 */ /* 0x000fe200078e00ff */
[----:B------:R-:W-:Y:S02]  /*5de0*/  ISETP.NE.AND P0, PT, R24, 0x1, PT ;  /* 0x000000011800780c */ /* 0x000fe40003f05270 */
[----:B------:R-:W-:Y:S01]  /*5df0*/  ISETP.NE.AND P2, PT, R26, 0x1, PT ;  /* 0x000000011a00780c */ /* 0x000fe20003f45270 */
[----:B------:R-:W-:Y:S01]  /*5e00*/  IMAD.HI.U32 R4, R67, R60, RZ ;  /* 0x0000003c43047227 */ /* 0x000fe200078e00ff */
[----:B------:R-:W-:Y:S02]  /*5e10*/  SHF.R.U32.HI R0, RZ, R65, R0 ;  /* 0x00000041ff007219 */ /* 0x000fe40000011600 */
[----:B------:R-:W-:Y:S01]  /*5e20*/  ISETP.NE.AND P3, PT, R28, 0x1, PT ;  /* 0x000000011c00780c */ /* 0x000fe20003f65270 */
[----:B------:R-:W-:Y:S01]  /*5e30*/  IMAD.HI.U32 R6, R29, R25, RZ ;  /* 0x000000191d067227 */ /* 0x000fe200078e00ff */
[-C--:B------:R-:W-:Y:S02]  /*5e40*/  SHF.R.U32.HI R4, RZ, R61.reuse, R4 ;  /* 0x0000003dff047219 */ /* 0x080fe40000011604 */
[----:B------:R-:W-:Y:S01]  /*5e50*/  SEL R0, R66, R0, !P0 ;  /* 0x0000000042007207 */ /* 0x000fe20004000000 */
[----:B------:R-:W-:Y:S01]  /*5e60*/  IMAD.HI.U32 R5, R30, R60, RZ ;  /* 0x0000003c1e057227 */ /* 0x000fe200078e00ff */
[----:B------:R-:W-:Y:S03]  /*5e70*/  SEL R4, R67, R4, !P3 ;  /* 0x0000000443047207 */ /* 0x000fe60005800000 */
[-C--:B------:R-:W-:Y:S01]  /*5e80*/  IMAD.HI.U32 R3, R0, R22.reuse, RZ ;  /* 0x0000001600037227 */ /* 0x080fe200078e00ff */
[----:B------:R-:W-:Y:S03]  /*5e90*/  SHF.R.U32.HI R5, RZ, R61, R5 ;  /* 0x0000003dff057219 */ /* 0x000fe60000011605 */
[----:B------:R-:W-:Y:S01]  /*5ea0*/  IMAD.HI.U32 R2, R4, R22, RZ ;  /* 0x0000001604027227 */ /* 0x000fe200078e00ff */
[----:B------:R-:W-:Y:S02]  /*5eb0*/  @P2 SHF.R.U32.HI R0, RZ, R23, R3 ;  /* 0x00000017ff002219 */ /* 0x000fe40000011603 */
[----:B------:R-:W-:Y:S02]  /*5ec0*/  SHF.R.U32.HI R3, RZ, R65, R6 ;  /* 0x00000041ff037219 */ /* 0x000fe40000011606 */
[----:B------:R-:W-:Y:S01]  /*5ed0*/  @P2 SHF.R.U32.HI R4, RZ, R23, R2 ;  /* 0x00000017ff042219 */ /* 0x000fe20000011602 */
[----:B------:R-:W-:Y:S01]  /*5ee0*/  IMAD R0, R26, R0, RZ ;  /* 0x000000001a007224 */ /* 0x000fe200078e02ff */
[----:B------:R-:W-:Y:S02]  /*5ef0*/  SEL R3, R29, R3, !P0 ;  /* 0x000000031d037207 */ /* 0x000fe40004000000 */
[----:B------:R-:W-:Y:S01]  /*5f00*/  SEL R2, R30, R5, !P3 ;  /* 0x000000051e027207 */ /* 0x000fe20005800000 */
[----:B------:R-:W-:Y:S01]  /*5f10*/  IMAD R5, R26, R4, RZ ;  /* 0x000000041a057224 */ /* 0x000fe200078e02ff */
[C---:B------:R-:W-:Y:S01]  /*5f20*/  ISETP.GE.AND P0, PT, R3.reuse, R0, PT ;  /* 0x000000000300720c */ /* 0x040fe20003f06270 */
[C---:B------:R-:W-:Y:S03]  /*5f30*/  IMAD.HI.U32 R0, R3.reuse, R22, RZ ;  /* 0x0000001603007227 */ /* 0x040fe600078e00ff */
[C---:B------:R-:W-:Y:S02]  /*5f40*/  ISETP.GE.OR P0, PT, R2.reuse, R5, P0 ;  /* 0x000000050200720c */ /* 0x040fe40000706670 */
[----:B------:R-:W-:Y:S04]  /*5f50*/  SHF.R.U32.HI R0, RZ, R23, R0 ;  /* 0x00000017ff007219 */ /* 0x000fe80000011600 */
[C---:B------:R-:W-:Y:S05]  /*5f60*/  SEL R6, R3.reuse, R0, !P2 ;  /* 0x0000000003067207 */ /* 0x040fea0005000000 */
        /* <DEDUP_REMOVED lines=14> */
[----:B------:R-:W-:Y:S07]  /*6050*/  IMAD R29, R3, R24, R29 ;  /* 0x00000018031d7224 */ /* 0x000fee00078e021d */
.L_x_112:
[----:B-1----:R-:W-:Y:S01]  /*6060*/  @!P1 ISETP.NE.AND P0, PT, R8, 0x1, PT ;  /* 0x000000010800980c */ /* 0x002fe20003f05270 */
[----:B------:R-:W-:Y:S01]  /*6070*/  @!P1 IMAD.HI.U32 R0, R30, R10, RZ ;  /* 0x0000000a1e009227 */ /* 0x000fe200078e00ff */
[----:B------:R-:W-:Y:S01]  /*6080*/  @!P1 ISETP.NE.AND P2, PT, R7, 0x1, PT ;  /* 0x000000010700980c */ /* 0x000fe20003f45270 */
[----:B------:R-:W-:Y:S01]  /*6090*/  ULOP3.LUT UP0, URZ, UR52, 0x1b0, URZ, 0xc0, !UPT ;  /* 0x000001b034ff7892 */ /* 0x000fe2000f80c0ff */
[----:B------:R-:W-:Y:S01]  /*60a0*/  R2UR UR42, R14 ;  /* 0x000000000e2a72ca */ /* 0x000fe200000e0000 */
[----:B------:R-:W-:Y:S01]  /*60b0*/  @!P1 IMAD.HI.U32 R2, R29, R9, RZ ;  /* 0x000000091d029227 */ /* 0x000fe200078e00ff */
[----:B------:R-:W-:Y:S02]  /*60c0*/  @!P1 SHF.R.U32.HI R0, RZ, R11, R0 ;  /* 0x0000000bff009219 */ /* 0x000fe40000011600 */
[----:B------:R-:W-:Y:S01]  /*60d0*/  R2UR UR41, R15 ;  /* 0x000000000f2972ca */ /* 0x000fe200000e0000 */
[----:B------:R-:W-:Y:S01]  /*60e0*/  VIADD R79, R79, 0x1 ;  /* 0x000000014f4f7836 */ /* 0x000fe20000000000 */
[----:B------:R-:W-:Y:S02]  /*60f0*/  @!P1 SHF.R.U32.HI R2, RZ, R12, R2 ;  /* 0x0000000cff029219 */ /* 0x000fe40000011602 */
[----:B------:R-:W-:Y:S02]  /*6100*/  @!P1 SEL R3, R30, R0, !P2 ;  /* 0x000000001e039207 */ /* 0x000fe40005000000 */
[----:B------:R-:W-:Y:S02]  /*6110*/  @!P1 SEL R2, R29, R2, !P0 ;  /* 0x000000021d029207 */ /* 0x000fe40004000000 */
[----:B------:R-:W-:Y:S01]  /*6120*/  @P4 SHF.R.U32.HI R71, RZ, 0x10, R17 ;  /* 0x00000010ff474819 */ /* 0x000fe20000011611 */
[----:B------:R-:W-:Y:S02]  /*6130*/  USHF.L.U32 UR42, UR42, 0x6, URZ ;  /* 0x000000062a2a7899 */ /* 0x000fe400080006ff */
[----:B------:R-:W-:Y:S02]  /*6140*/  @!P1 IMAD.IADD R0, R2, 0x1, -R3 ;  /* 0x0000000102009824 */ /* 0x000fe400078e0a03 */
[----:B------:R-:W-:Y:S01]  /*6150*/  @!P1 IMAD.IADD R2, R3, 0x1, -R2 ;  /* 0x0000000103029824 */ /* 0x000fe200078e0a02 */
[----:B------:R-:W-:Y:S01]  /*6160*/  USHF.L.U32 UR41, UR41, 0x6, URZ ;  /* 0x0000000629297899 */ /* 0x000fe200080006ff */
[----:B------:R-:W-:Y:S02]  /*6170*/  @!P1 IMAD R30, R0, R7, R30 ;  /* 0x00000007001e9224 */ /* 0x000fe400078e021e */
[----:B------:R-:W-:Y:S01]  /*6180*/  @!P1 IMAD R29, R2, R8, R29 ;  /* 0x00000008021d9224 */ /* 0x000fe200078e021d */
[----:B------:R-:W-:Y:S08]  /*6190*/  BRA.U !UP0, `(.L_x_113) ;  /* 0x00000001087c7547 */ /* 0x000ff0000b800000 */
[----:B------:R-:W1:Y:S01]  /*61a0*/  LDCU.64 UR8, c[0x4][0x80] ;  /* 0x01001000ff0877ac */ /* 0x000e620008000a00 */
[----:B------:R-:W-:Y:S01]  /*61b0*/  MOV R2, 0x0 ;  /* 0x0000000000027802 */ /* 0x000fe20000000f00 */
[----:B------:R-:W-:Y:S02]  /*61c0*/  HFMA2 R12, -RZ, RZ, 0, 5.9604644775390625e-08 ;  /* 0x00000001ff0c7431 */ /* 0x000fe400000001ff */
[----:B------:R-:W-:Y:S01]  /*61d0*/  IMAD.MOV.U32 R8, RZ, RZ, 0x70 ;  /* 0x00000070ff087424 */ /* 0x000fe200078e00ff */
[----:B------:R2:W3:Y:S01]  /*61e0*/  LDC.64 R14, c[0x4][R2] ;  /* 0x01000000020e7b82 */ /* 0x0004e20000000a00 */
[----:B------:R-:W4:Y:S01]  /*61f0*/  LDCU.64 UR6, c[0x4][0x88] ;  /* 0x01001100ff0677ac */ /* 0x000f220008000a00 */
[----:B------:R-:W-:Y:S01]  /*6200*/  IMAD.MOV.U32 R13, RZ, RZ, RZ ;  /* 0x000000ffff0d7224 */ /* 0x000fe200078e00ff */
[----:B------:R-:W2:Y:S01]  /*6210*/  LDCU.64 UR4, c[0x4][0x8] ;  /* 0x01000100ff0477ac */ /* 0x000ea20008000a00 */
[----:B-1----:R-:W-:Y:S01]  /*6220*/  MOV R5, UR9 ;  /* 0x0000000900057c02 */ /* 0x002fe20008000f00 */
[----:B------:R-:W-:Y:S01]  /*6230*/  IMAD.U32 R4, RZ, RZ, UR8 ;  /* 0x00000008ff047e24 */ /* 0x000fe2000f8e00ff */
[----:B----4-:R-:W-:Y:S01]  /*6240*/  MOV R7, UR7 ;  /* 0x0000000700077c02 */ /* 0x010fe20008000f00 */
[----:B------:R-:W-:Y:S01]  /*6250*/  IMAD.U32 R6, RZ, RZ, UR6 ;  /* 0x00000006ff067e24 */ /* 0x000fe2000f8e00ff */
[----:B--2---:R-:W-:Y:S01]  /*6260*/  MOV R11, UR5 ;  /* 0x00000005000b7c02 */ /* 0x004fe20008000f00 */
[----:B------:R-:W-:Y:S02]  /*6270*/  IMAD.U32 R10, RZ, RZ, UR4 ;  /* 0x00000004ff0a7e24 */ /* 0x000fe4000f8e00ff */
[----:B------:R-:W-:Y:S07]  /*6280*/  LEPC R20, `(.L_x_114) ;  /* 0x000000001014794e */ /* 0x000fee0000000000 */
[----:B---3-5:R-:W-:Y:S05]  /*6290*/  CALL.ABS.NOINC R14 ;  /* 0x000000000e007343 */ /* 0x028fea0003c00000 */
.L_x_114:
[----:B------:R-:W1:Y:S01]  /*62a0*/  LDCU.64 UR8, c[0x4][0x80] ;  /* 0x01001000ff0877ac */ /* 0x000e620008000a00 */
[----:B------:R-:W2:Y:S01]  /*62b0*/  LDC.64 R2, c[0x4][R2] ;  /* 0x0100000002027b82 */ /* 0x000ea20000000a00 */
[----:B------:R-:W-:Y:S02]  /*62c0*/  HFMA2 R12, -RZ, RZ, 0, 5.9604644775390625e-08 ;  /* 0x00000001ff0c7431 */ /* 0x000fe400000001ff */
[----:B------:R-:W-:Y:S02]  /*62d0*/  IMAD.MOV.U32 R8, RZ, RZ, 0x70 ;  /* 0x00000070ff087424 */ /* 0x000fe400078e00ff */
[----:B------:R-:W-:Y:S01]  /*62e0*/  IMAD.MOV.U32 R13, RZ, RZ, RZ ;  /* 0x000000ffff0d7224 */ /* 0x000fe200078e00ff */
[----:B------:R-:W3:Y:S01]  /*62f0*/  LDCU.64 UR6, c[0x4][0x88] ;  /* 0x01001100ff0677ac */ /* 0x000ee20008000a00 */
[----:B------:R-:W4:Y:S01]  /*6300*/  LDCU.64 UR4, c[0x4][0x8] ;  /* 0x01000100ff0477ac */ /* 0x000f220008000a00 */
[----:B-1----:R-:W-:Y:S02]  /*6310*/  MOV R4, UR8 ;  /* 0x0000000800047c02 */ /* 0x002fe40008000f00 */
[----:B------:R-:W-:Y:S02]  /*6320*/  MOV R5, UR9 ;  /* 0x0000000900057c02 */ /* 0x000fe40008000f00 */
[----:B---3--:R-:W-:Y:S01]  /*6330*/  MOV R7, UR7 ;  /* 0x0000000700077c02 */ /* 0x008fe20008000f00 */
[----:B------:R-:W-:Y:S01]  /*6340*/  IMAD.U32 R6, RZ, RZ, UR6 ;  /* 0x00000006ff067e24 */ /* 0x000fe2000f8e00ff */
[----:B----4-:R-:W-:Y:S01]  /*6350*/  MOV R11, UR5 ;  /* 0x00000005000b7c02 */ /* 0x010fe20008000f00 */
[----:B------:R-:W-:Y:S02]  /*6360*/  IMAD.U32 R10, RZ, RZ, UR4 ;  /* 0x00000004ff0a7e24 */ /* 0x000fe4000f8e00ff */
[----:B------:R-:W-:Y:S07]  /*6370*/  LEPC R20, `(.L_x_113) ;  /* 0x000000001014794e */ /* 0x000fee0000000000 */
[----:B--2---:R-:W-:Y:S05]  /*6380*/  CALL.ABS.NOINC R2 ;  /* 0x0000000002007343 */ /* 0x004fea0003c00000 */
.L_x_113:
[----:B------:R-:W-:Y:S01]  /*6390*/  ISETP.NE.U32.AND P4, PT, R58, RZ, PT ;  /* 0x000000ff3a00720c */ /* 0x000fe20003f85070 */
[----:B------:R-:W-:Y:S01]  /*63a0*/  UISETP.NE.AND UP2, UPT, UR53, URZ, UPT ;  /* 0x000000ff3500728c */ /* 0x000fe2000bf45270 */
[----:B------:R-:W-:Y:S01]  /*63b0*/  ISETP.NE.U32.AND P2, PT, RZ, UR38, PT ;  /* 0x00000026ff007c0c */ /* 0x000fe2000bf45070 */
[----:B------:R-:W-:Y:S01]  /*63c0*/  UISETP.NE.U32.AND UP1, UPT, UR44, URZ, UPT ;  /* 0x000000ff2c00728c */ /* 0x000fe2000bf25070 */
[----:B------:R-:W-:Y:S01]  /*63d0*/  ISETP.NE.AND.EX P4, PT, R59, RZ, PT, P4 ;  /* 0x000000ff3b00720c */ /* 0x000fe20003f85340 */
[----:B------:R-:W-:Y:S01]  /*63e0*/  UPLOP3.LUT UP0, UPT, UPT, UPT, UPT, 0x40, 0x4 ;  /* 0x000000000004789c */ /* 0x000fe20003f0e870 */
[----:B------:R-:W-:Y:S01]  /*63f0*/  ISETP.NE.AND.EX P2, PT, RZ, UR39, PT, P2 ;  /* 0x00000027ff007c0c */ /* 0x000fe2000bf45320 */
[----:B------:R-:W-:Y:S01]  /*6400*/  UISETP.NE.AND.EX UP1, UPT, UR45, URZ, UPT, UP1 ;  /* 0x000000ff2d00728c */ /* 0x000fe2000bf25310 */
[----:B------:R-:W-:Y:S04]  /*6410*/  PLOP3.LUT P1, PT, PT, PT, UP2, 0x80, 0x8 ;  /* 0x000000000008781c */ /* 0x000fe80003f2f028 */
[----:B------:R-:W-:Y:S06]  /*6420*/  @UP2 UPLOP3.LUT UP0, UPT, UPT, UPT, UP1, 0x80, 0x8 ;  /* 0x000000000008289c */ /* 0x000fec0003f0f010 */
[----:B------:R-:W-:Y:S01]  /*6430*/  PLOP3.LUT P0, PT, PT, PT, UP0, 0x80, 0x8 ;  /* 0x000000000008781c */ /* 0x000fe20003f0f008 */
[----:B------:R-:W-:Y:S01]  /*6440*/  @!UPT UIADD3 URZ, UPT, UPT, URZ, URZ, URZ ;  /* 0x000000fffffff290 */ /* 0x000fe2000fffe0ff */
[----:B------:R-:W-:Y:S11]  /*6450*/  BRA.U !UP1, `(.L_x_115) ;  /* 0x0000000109387547 */ /* 0x000ff6000b800000 */
[----:B------:R-:W-:Y:S01]  /*6460*/  UISETP.NE.U32.AND UP0, UPT, UR38, URZ, UPT ;  /* 0x000000ff2600728c */ /* 0x000fe2000bf05070 */
[----:B------:R-:W-:Y:S02]  /*6470*/  HFMA2 R0, -RZ, RZ, 0, 5.9604644775390625e-08 ;  /* 0x00000001ff007431 */ /* 0x000fe400000001ff */
[----:B------:R-:W-:Y:S01]  /*6480*/  IMAD.MOV.U32 R64, RZ, RZ, 0x1 ;  /* 0x00000001ff407424 */ /* 0x000fe200078e00ff */
[----:B------:R-:W-:Y:S06]  /*6490*/  UISETP.NE.AND.EX UP0, UPT, UR39, URZ, UPT, UP0 ;  /* 0x000000ff2700728c */ /* 0x000fec000bf05300 */
[----:B------:R-:W-:Y:S05]  /*64a0*/  PLOP3.LUT P3, PT, PT, PT, UP0, 0x80, 0x8 ;  /* 0x000000000008781c */ /* 0x000fea0003f6f008 */
[----:B------:R-:W1:Y:S01]  /*64b0*/  @UP0 LDCU.64 UR6, c[0x0][0x888] ;  /* 0x00011100ff0607ac */ /* 0x000e620008000a00 */
[----:B------:R-:W-:Y:S07]  /*64c0*/  @UP0 UIMAD UR4, UR36, UR44, URZ ;  /* 0x0000002c240402a4 */ /* 0x000fee000f8e02ff */
[----:B------:R-:W-:Y:S01]  /*64d0*/  @!P3 PRMT R64, R0, 0x7610, R64 ;  /* 0x000076100040b816 */ /* 0x000fe20000000040 */
[----:B-1----:R-:W-:Y:S03]  /*64e0*/  @UP0 UIMAD.WIDE UR6, UR4, 0x4, UR6 ;  /* 0x00000004040608a5 */ /* 0x002fe6000f8e0206 */
[----:B------:R-:W1:Y:S03]  /*64f0*/  @!UP0 LDCU UR4, c[0x0][0x880] ;  /* 0x00011000ff0487ac */ /* 0x000e660008000800 */
[----:B------:R-:W-:Y:S01]  /*6500*/  IMAD.U32 R2, RZ, RZ, UR6 ;  /* 0x00000006ff027e24 */ /* 0x000fe2000f8e00ff */
[----:B------:R-:W-:Y:S05]  /*6510*/  MOV R3, UR7 ;  /* 0x0000000700037c02 */ /* 0x000fea0008000f00 */
[----:B-----5:R2:W5:Y:S02]  /*6520*/  @P3 LDG.E R35, desc[UR46][R2.64] ;  /* 0x0000002e02233981 */ /* 0x020564000c1e1900 */
[----:B-12---:R-:W-:Y:S02]  /*6530*/  @!P3 IMAD.U32 R35, RZ, RZ, UR4 ;  /* 0x00000004ff23be24 */ /* 0x006fe4000f8e00ff */
.L_x_115:
[----:B------:R-:W-:Y:S05]  /*6540*/  @!P4 BRA `(.L_x_116) ;  /* 0x000000000020c947 */ /* 0x000fea0003800000 */
[----:B------:R-:W-:Y:S04]  /*6550*/  ISETP.NE.U32.AND P3, PT, R56, RZ, PT ;  /* 0x000000ff3800720c */ /* 0x000fe80003f65070 */
[----:B------:R-:W-:Y:S11]  /*6560*/  ISETP.NE.AND.EX P3, PT, R57, RZ, PT, P3 ;  /* 0x000000ff3900720c */ /* 0x000ff60003f65330 */
[----:B------:R-:W-:Y:S02]  /*6570*/  @!UPT UIADD3 URZ, UPT, UPT, URZ, URZ, URZ ;  /* 0x000000fffffff290 */ /* 0x000fe4000fffe0ff */
[----:B------:R-:W1:Y:S01]  /*6580*/  @P3 LDC.64 R2, c[0x0][0x8a8] ;  /* 0x00022a00ff023b82 */ /* 0x000e620000000a00 */
[----:B------:R-:W-:Y:S04]  /*6590*/  @P3 IMAD R0, R58, UR36, RZ ;  /* 0x000000243a003c24 */ /* 0x000fe8000f8e02ff */
[----:B-1----:R-:W-:Y:S05]  /*65a0*/  @P3 IMAD.WIDE R2, R0, 0x4, R2 ;  /* 0x0000000400023825 */ /* 0x002fea00078e0202 */
[----:B-----5:R1:W5:Y:S02]  /*65b0*/  @P3 LDG.E R33, desc[UR46][R2.64] ;  /* 0x0000002e02213981 */ /* 0x020364000c1e1900 */
[----:B-1----:R-:W2:Y:S02]  /*65c0*/  @!P3 LDC R33, c[0x0][0x8a0] ;  /* 0x00022800ff21bb82 */ /* 0x002ea40000000800 */
.L_x_116:
[----:B-----5:R-:W-:Y:S01]  /*65d0*/  FSETP.NEU.AND P3, PT, R35, RZ, PT ;  /* 0x000000ff2300720b */ /* 0x020fe20003f6d000 */
[----:B------:R-:W-:Y:S01]  /*65e0*/  ULOP3.LUT UR4, UR51, 0x1, URZ, 0x3c, !UPT ;  /* 0x0000000133047892 */ /* 0x000fe2000f8e3cff */
[----:B------:R-:W-:Y:S01]  /*65f0*/  SEL R4, RZ, 0xffffffff, P2 ;  /* 0xffffffffff047807 */ /* 0x000fe20001000000 */
[----:B------:R-:W-:Y:S01]  /*6600*/  IMAD.U32 R88, RZ, RZ, UR56 ;  /* 0x00000038ff587e24 */ /* 0x000fe2000f8e00ff */
[----:B------:R-:W-:Y:S01]  /*6610*/  @P1 LOP3.LUT P2, RZ, R64, 0xff, RZ, 0xc0, !PT ;  /* 0x000000ff40ff1812 */ /* 0x000fe2000784c0ff */
[----:B------:R-:W-:Y:S01]  /*6620*/  IMAD.SHL.U32 R83, R70, 0x10, RZ ;  /* 0x0000001046537824 */ /* 0x000fe200078e00ff */
[----:B------:R-:W-:Y:S01]  /*6630*/  @P1 SEL R0, RZ, 0xffffffff, P3 ;  /* 0xffffffffff001807 */ /* 0x000fe20001800000 */
[----:B------:R-:W-:Y:S01]  /*6640*/  IMAD.U32 R91, RZ, RZ, UR4 ;  /* 0x00000004ff5b7e24 */ /* 0x000fe2000f8e00ff */
[----:B------:R-:W-:Y:S01]  /*6650*/  LEA R81, R31, UR48, 0x3 ;  /* 0x000000301f517c11 */ /* 0x000fe2000f8e18ff */
[----:B------:R-:W-:Y:S01]  /*6660*/  IMAD.SHL.U32 R88, R88, 0x2000, RZ ;  /* 0x0000200058587824 */ /* 0x000fe200078e00ff */
[----:B------:R-:W-:Y:S01]  /*6670*/  @P0 SEL R0, R4, R0, !P2 ;  /* 0x0000000004000207 */ /* 0x000fe20005000000 */
[----:B------:R-:W-:Y:S01]  /*6680*/  IMAD.SHL.U32 R82, R69, 0x10, RZ ;  /* 0x0000001045527824 */ /* 0x000fe200078e00ff */
[----:B------:R-:W-:Y:S01]  /*6690*/  PLOP3.LUT P2, PT, PT, PT, UP1, 0x80, 0x8 ;  /* 0x000000000008781c */ /* 0x000fe20003f4f018 */
[----:B------:R-:W-:Y:S01]  /*66a0*/  IMAD.IADD R87, R75, 0x1, R88 ;  /* 0x000000014b577824 */ /* 0x000fe200078e0258 */
[----:B------:R-:W-:Y:S01]  /*66b0*/  @P1 LOP3.LUT R0, R0, 0x1, RZ, 0xc0, !PT ;  /* 0x0000000100001812 */ /* 0x000fe200078ec0ff */
[----:B------:R-:W-:Y:S01]  /*66c0*/  BSSY B1, `(.L_x_117) ;  /* 0x0000039000017945 */ /* 0x000fe20003800000 */
[----:B------:R-:W-:Y:S01]  /*66d0*/  LOP3.LUT P4, R78, R64, 0xff, RZ, 0xc0, !PT ;  /* 0x000000ff404e7812 */ /* 0x000fe2000788c0ff */
[----:B------:R-:W-:Y:S01]  /*66e0*/  IMAD.IADD R86, R87, 0x1, R83 ;  /* 0x0000000157567824 */ /* 0x000fe200078e0253 */
[----:B------:R-:W-:Y:S01]  /*66f0*/  ISETP.NE.U32.OR P5, PT, R0, 0x1, !P1 ;  /* 0x000000010000780c */ /* 0x000fe20004fa5470 */
[----:B------:R-:W-:Y:S01]  /*6700*/  IMAD.U32 R0, RZ, RZ, UR56 ;  /* 0x00000038ff007e24 */ /* 0x000fe2000f8e00ff */
[----:B------:R-:W-:Y:S01]  /*6710*/  SEL R3, RZ, 0xffffffff, P3 ;  /* 0xffffffffff037807 */ /* 0x000fe20001800000 */
[----:B------:R-:W-:Y:S01]  /*6720*/  IMAD.MOV.U32 R90, RZ, RZ, 0x1 ;  /* 0x00000001ff5a7424 */ /* 0x000fe200078e00ff */
[----:B------:R-:W-:Y:S01]  /*6730*/  P2R R80, PR, RZ, 0x20 ;  /* 0x00000020ff507803 */ /* 0x000fe20000000000 */
[----:B------:R-:W-:Y:S01]  /*6740*/  IMAD R34, R31, 0x20, R32 ;  /* 0x000000201f227824 */ /* 0x000fe200078e0220 */
[----:B------:R-:W-:Y:S01]  /*6750*/  LEA R0, R0, UR48, 0x3 ;  /* 0x0000003000007c11 */ /* 0x000fe2000f8e18ff */
[----:B------:R-:W-:Y:S01]  /*6760*/  IMAD.U32 R89, RZ, RZ, UR56 ;  /* 0x00000038ff597e24 */ /* 0x000fe2000f8e00ff */
[----:B------:R-:W-:Y:S02]  /*6770*/  @P2 SEL R3, R4, R3, !P4 ;  /* 0x0000000304032207 */ /* 0x000fe40006000000 */
[----:B------:R-:W-:Y:S02]  /*6780*/  CS2R R46, SRZ ;  /* 0x00000000002e7805 */ /* 0x000fe4000001ff00 */
[----:B------:R-:W-:Y:S02]  /*6790*/  CS2R R44, SRZ ;  /* 0x00000000002c7805 */ /* 0x000fe4000001ff00 */
[----:B------:R-:W-:Y:S02]  /*67a0*/  CS2R R42, SRZ ;  /* 0x00000000002a7805 */ /* 0x000fe4000001ff00 */
[----:B------:R-:W-:Y:S02]  /*67b0*/  LOP3.LUT R3, R3, 0x1, RZ, 0xc0, !PT ;  /* 0x0000000103037812 */ /* 0x000fe400078ec0ff */
[----:B------:R-:W-:Y:S02]  /*67c0*/  CS2R R40, SRZ ;  /* 0x0000000000287805 */ /* 0x000fe4000001ff00 */
[----:B------:R-:W-:Y:S02]  /*67d0*/  @P5 SHF.L.U32 R2, R91, 0x1f, RZ ;  /* 0x0000001f5b025819 */ /* 0x000fe400000006ff */
[----:B------:R-:W-:Y:S02]  /*67e0*/  CS2R R50, SRZ ;  /* 0x0000000000327805 */ /* 0x000fe4000001ff00 */
[----:B------:R-:W-:Y:S02]  /*67f0*/  ISETP.NE.U32.AND P2, PT, R3, 0x1, PT ;  /* 0x000000010300780c */ /* 0x000fe40003f45070 */
[----:B------:R-:W-:Y:S01]  /*6800*/  CS2R R48, SRZ ;  /* 0x0000000000307805 */ /* 0x000fe2000001ff00 */
[----:B------:R1:W3:Y:S01]  /*6810*/  @P5 SYNCS.PHASECHK.TRANS64.TRYWAIT P1, [R0+URZ+0x100], R2 ;  /* 0x00010002000055a7 */ /* 0x0002e200080211ff */
[----:B------:R-:W-:Y:S02]  /*6820*/  CS2R R54, SRZ ;  /* 0x0000000000367805 */ /* 0x000fe4000001ff00 */
[----:B------:R-:W-:Y:S02]  /*6830*/  P2R R92, PR, RZ, 0x4 ;  /* 0x00000004ff5c7803 */ /* 0x000fe40000000000 */
[----:B------:R-:W-:Y:S01]  /*6840*/  CS2R R52, SRZ ;  /* 0x0000000000347805 */ /* 0x000fe2000001ff00 */
[----:B------:R-:W-:Y:S02]  /*6850*/  IMAD.IADD R85, R87, 0x1, R82 ;  /* 0x0000000157557824 */ /* 0x000fe400078e0252 */
[----:B------:R-:W-:Y:S01]  /*6860*/  IMAD.IADD R84, R74, 0x1, R86 ;  /* 0x000000014a547824 */ /* 0x000fe200078e0256 */
[----:B-1----:R-:W-:Y:S04]  /*6870*/  SHF.L.U32 R2, R73, 0x1f, RZ ;  /* 0x0000001f49027819 */ /* 0x002fe800000006ff */
[----:B------:R1:W4:Y:S01]  /*6880*/  SYNCS.PHASECHK.TRANS64.TRYWAIT P0, [R81+URZ+0x160], R2 ;  /* 0x00016002510075a7 */ /* 0x00032200080011ff */
[----:B---3--:R-:W-:Y:S01]  /*6890*/  @P5 SEL R90, RZ, 0x1, !P1 ;  /* 0x00000001ff5a5807 */ /* 0x008fe20004800000 */
[----:B-1----:R-:W-:Y:S06]  /*68a0*/  @!P5 BRA `(.L_x_118) ;  /* 0x000000000068d947 */ /* 0x002fec0003800000 */
[----:B------:R-:W-:Y:S01]  /*68b0*/  ISETP.NE.AND P1, PT, R90, RZ, PT ;  /* 0x000000ff5a00720c */ /* 0x000fe20003f25270 */
[----:B------:R-:W-:Y:S01]  /*68c0*/  BSSY B0, `(.L_x_119) ;  /* 0x000000d000007945 */ /* 0x000fe20003800000 */
[----:B------:R-:W-:Y:S02]  /*68d0*/  CS2R R54, SRZ ;  /* 0x0000000000367805 */ /* 0x000fe4000001ff00 */
[----:B------:R-:W-:Y:S02]  /*68e0*/  CS2R R52, SRZ ;  /* 0x0000000000347805 */ /* 0x000fe4000001ff00 */
[----:B------:R-:W-:Y:S02]  /*68f0*/  CS2R R50, SRZ ;  /* 0x0000000000327805 */ /* 0x000fe4000001ff00 */
[----:B------:R-:W-:Y:S02]  /*6900*/  CS2R R48, SRZ ;  /* 0x0000000000307805 */ /* 0x000fe4000001ff00 */
[----:B------:R-:W-:Y:S02]  /*6910*/  CS2R R42, SRZ ;  /* 0x00000000002a7805 */ /* 0x000fe4000001ff00 */
[----:B------:R-:W-:Y:S02]  /*6920*/  CS2R R40, SRZ ;  /* 0x0000000000287805 */ /* 0x000fe4000001ff00 */
[----:B------:R-:W-:Y:S02]  /*6930*/  CS2R R46, SRZ ;  /* 0x00000000002e7805 */ /* 0x000fe4000001ff00 */
[----:B------:R-:W-:Y:S01]  /*6940*/  CS2R R44, SRZ ;  /* 0x00000000002c7805 */ /* 0x000fe2000001ff00 */
[----:B------:R-:W-:Y:S06]  /*6950*/  @P1 BRA `(.L_x_120) ;  /* 0x00000000000c1947 */ /* 0x000fec0003800000 */
[----:B------:R-:W-:Y:S04]  /*6960*/  SHF.L.U32 R3, R91, 0x1f, RZ ;  /* 0x0000001f5b037819 */ /* 0x000fe800000006ff */
[----:B------:R-:W1:Y:S02]  /*6970*/  SYNCS.PHASECHK.TRANS64.TRYWAIT P1, [R0+URZ+0x100], R3 ;  /* 0x00010003000075a7 */ /* 0x000e6400080211ff */
[----:B-1----:R-:W-:Y:S05]  /*6980*/  @!P1 BRA `(.L_x_121) ;  /* 0x0000002400649947 */ /* 0x002fea0003800000 */
.L_x_120:
[----:B------:R-:W-:Y:S05]  /*6990*/  BSYNC B0 ;  /* 0x0000000000007941 */ /* 0x000fea0003800000 */
.L_x_119:
[----:B------:R-:W-:Y:S01]  /*69a0*/  ISETP.NE.AND P1, PT, R92, RZ, PT ;  /* 0x000000ff5c00720c */ /* 0x000fe20003f25270 */
[----:B------:R-:W-:Y:S04]  /*69b0*/  UIADD3 UR5, UPT, UPT, UR56, 0x1, URZ ;  /* 0x0000000138057890 */ /* 0x000fe8000fffe0ff */
[----:B------:R-:W-:Y:S04]  /*69c0*/  UISETP.NE.AND UP0, UPT, UR5, 0x3, UPT ;  /* 0x000000030500788c */ /* 0x000fe8000bf05270 */
[----:B------:R-:W-:Y:S02]  /*69d0*/  USEL UR4, URZ, 0x1, UP0 ;  /* 0x00000001ff047887 */ /* 0x000fe40008000000 */
[----:B------:R-:W-:Y:S02]  /*69e0*/  USEL UR5, UR5, URZ, UP0 ;  /* 0x000000ff05057287 */ /* 0x000fe40008000000 */
[----:B------:R3:W1:Y:S02]  /*69f0*/  @P1 LDS.128 R52, [R87] ;  /* 0x0000000057341984 */ /* 0x0006640000000c00 */
[----:B------:R-:W-:Y:S02]  /*6a00*/  LOP3.LUT R91, R91, UR4, RZ, 0x3c, !PT ;  /* 0x000000045b5b7c12 */ /* 0x000fe4000f8e3cff */
[----:B------:R3:W1:Y:S01]  /*6a10*/  @P1 LDS.128 R48, [R86+0x10] ;  /* 0x0000100056301984 */ /* 0x0006620000000c00 */
[----:B------:R-:W-:Y:S03]  /*6a20*/  IMAD.U32 R89, RZ, RZ, UR5 ;  /* 0x00000005ff597e24 */ /* 0x000fe6000f8e00ff */
[----:B------:R3:W1:Y:S04]  /*6a30*/  @P1 LDS.128 R40, [R85+0x20] ;  /* 0x0000200055281984 */ /* 0x0006680000000c00 */
[----:B------:R3:W1:Y:S02]  /*6a40*/  @P1 LDS.128 R44, [R84+0x10] ;  /* 0x00001000542c1984 */ /* 0x0006640000000c00 */
.L_x_118:
[----:B------:R-:W-:Y:S05]  /*6a50*/  BSYNC B1 ;  /* 0x0000000000017941 */ /* 0x000fea0003800000 */
.L_x_117:
[----:B-1----:R-:W-:Y:S04]  /*6a60*/  SHF.R.U32.HI R0, RZ, 0x15, R34 ;  /* 0x00000015ff007819 */ /* 0x002fe80000011622 */
[----:B------:R-:W-:Y:S01]  /*6a70*/  LOP3.LUT P1, RZ, R0, 0x3, R68, 0x48, !PT ;  /* 0x0000000300ff7812 */ /* 0x000fe20007824844 */
[----:B------:R-:W-:Y:S01]  /*6a80*/  @!UPT UIADD3 URZ, UPT, UPT, URZ, URZ, URZ ;  /* 0x000000fffffff290 */ /* 0x000fe2000fffe0ff */
[----:B----4-:R-:W-:Y:S11]  /*6a90*/  @P0 BRA `(.L_x_122) ;  /* 0x0000000000080947 */ /* 0x010ff60003800000 */
[----:B------:R-:W1:Y:S02]  /*6aa0*/  SYNCS.PHASECHK.TRANS64.TRYWAIT P0, [R81+URZ+0x160], R2 ;  /* 0x00016002510075a7 */ /* 0x000e6400080011ff */
[----:B-1----:R-:W-:Y:S05]  /*6ab0*/  @!P0 BRA `(.L_x_123) ;  /* 0x00000024002c8947 */ /* 0x002fea0003800000 */
.L_x_122:
[----:B------:R-:W-:Y:S05]  /*6ac0*/  @!P1 BRA `(.L_x_124) ;  /* 0x0000000000409947 */ /* 0x000fea0003800000 */
[----:B------:R-:W4:Y:S01]  /*6ad0*/  LDCU.64 UR8, c[0x4][0x70] ;  /* 0x01000e00ff0877ac */ /* 0x000f220008000a00 */
[----:B------:R-:W-:Y:S01]  /*6ae0*/  MOV R3, 0x0 ;  /* 0x0000000000037802 */ /* 0x000fe20000000f00 */
[----:B------:R-:W-:Y:S02]  /*6af0*/  HFMA2 R12, -RZ, RZ, 0, 5.9604644775390625e-08 ;  /* 0x00000001ff0c7431 */ /* 0x000fe400000001ff */
[----:B------:R-:W-:Y:S02]  /*6b00*/  IMAD.MOV.U32 R8, RZ, RZ, 0x192 ;  /* 0x00000192ff087424 */ /* 0x000fe400078e00ff */
[----:B------:R-:W-:Y:S01]  /*6b10*/  IMAD.MOV.U32 R13, RZ, RZ, RZ ;  /* 0x000000ffff0d7224 */ /* 0x000fe200078e00ff */
[----:B------:R-:W5:Y:S01]  /*6b20*/  LDCU.64 UR6, c[0x4][0x78] ;  /* 0x01000f00ff0677ac */ /* 0x000f620008000a00 */
[----:B-1----:R-:W1:Y:S01]  /*6b30*/  LDC.64 R2, c[0x4][R3] ;  /* 0x0100000003027b82 */ /* 0x002e620000000a00 */
[----:B------:R-:W2:Y:S01]  /*6b40*/  LDCU.64 UR4, c[0x4][0x10] ;  /* 0x01000200ff0477ac */ /* 0x000ea20008000a00 */
[----:B----4-:R-:W-:Y:S01]  /*6b50*/  MOV R5, UR9 ;  /* 0x0000000900057c02 */ /* 0x010fe20008000f00 */
[----:B------:R-:W-:Y:S01]  /*6b60*/  IMAD.U32 R4, RZ, RZ, UR8 ;  /* 0x00000008ff047e24 */ /* 0x000fe2000f8e00ff */
[----:B-----5:R-:W-:Y:S01]  /*6b70*/  MOV R7, UR7 ;  /* 0x0000000700077c02 */ /* 0x020fe20008000f00 */
[----:B------:R-:W-:Y:S01]  /*6b80*/  IMAD.U32 R6, RZ, RZ, UR6 ;  /* 0x00000006ff067e24 */ /* 0x000fe2000f8e00ff */
[----:B--2---:R-:W-:Y:S01]  /*6b90*/  MOV R11, UR5 ;  /* 0x00000005000b7c02 */ /* 0x004fe20008000f00 */
[----:B------:R-:W-:Y:S02]  /*6ba0*/  IMAD.U32 R10, RZ, RZ, UR4 ;  /* 0x00000004ff0a7e24 */ /* 0x000fe4000f8e00ff */
[----:B------:R-:W-:Y:S07]  /*6bb0*/  LEPC R20, `(.L_x_124) ;  /* 0x000000001014794e */ /* 0x000fee0000000000 */
[----:B-1-3--:R-:W-:Y:S05]  /*6bc0*/  CALL.ABS.NOINC R2 ;  /* 0x0000000002007343 */ /* 0x00afea0003c00000 */
.L_x_124:
[----:B------:R-:W-:Y:S01]  /*6bd0*/  LOP3.LUT R20, R52, 0xffffe000, RZ, 0xc0, !PT ;  /* 0xffffe00034147812 */ /* 0x000fe200078ec0ff */
[----:B------:R-:W-:Y:S05]  /*6be0*/  WARPSYNC.ALL ;  /* 0x0000000000007948 */ /* 0x000fea0003800000 */
[----:B------:R-:W-:Y:S01]  /*6bf0*/  R2UR UR4, R34 ;  /* 0x00000000220472ca */ /* 0x000fe200000e0000 */
[----:B------:R-:W-:Y:S01]  /*6c00*/  BSSY.RECONVERGENT B0, `(.L_x_125) ;  /* 0x000005b000007945 */ /* 0x000fe20003800200 */
[----:B------:R-:W-:Y:S11]  /*6c10*/  ISETP.NE.AND P0, PT, R76, RZ, PT ;  /* 0x000000ff4c00720c */ /* 0x000ff60003f05270 */
[----:B------:R-:W2:Y:S02]  /*6c20*/  LDTM.x16 R4, tmem[UR4] ;  /* 0x00000004000479ee */ /* 0x000ea40008240000 */
[C---:B--2---:R-:W-:Y:S01]  /*6c30*/  FMUL R0, R33.reuse, R4 ;  /* 0x0000000421007220 */ /* 0x044fe20000400000 */
[C---:B-1----:R-:W-:Y:S01]  /*6c40*/  FMUL R2, R33.reuse, R5 ;  /* 0x0000000521027220 */ /* 0x042fe20000400000 */
[C---:B------:R-:W-:Y:S01]  /*6c50*/  FMUL R4, R33.reuse, R8 ;  /* 0x0000000821047220 */ /* 0x040fe20000400000 */
[C---:B------:R-:W-:Y:S01]  /*6c60*/  FMUL R5, R33.reuse, R9 ;  /* 0x0000000921057220 */ /* 0x040fe20000400000 */
[C---:B------:R-:W-:Y:S01]  /*6c70*/  FMUL R8, R33.reuse, R12 ;  /* 0x0000000c21087220 */ /* 0x040fe20000400000 */
[C---:B------:R-:W-:Y:S01]  /*6c80*/  FMUL R9, R33.reuse, R13 ;  /* 0x0000000d21097220 */ /* 0x040fe20000400000 */
[----:B------:R-:W-:Y:S01]  /*6c90*/  FMUL R12, R33, R16 ;  /* 0x00000010210c7220 */ /* 0x000fe20000400000 */
[----:B------:R-:W-:Y:S01]  /*6ca0*/  LOP3.LUT R16, R53, 0xffffe000, RZ, 0xc0, !PT ;  /* 0xffffe00035107812 */ /* 0x000fe200078ec0ff */
[----:B------:R-:W-:Y:S01]  /*6cb0*/  FMUL R13, R33, R17 ;  /* 0x00000011210d7220 */ /* 0x000fe20000400000 */
[----:B------:R-:W-:Y:S01]  /*6cc0*/  LOP3.LUT R17, R54, 0xffffe000, RZ, 0xc0, !PT ;  /* 0xffffe00036117812 */ /* 0x000fe200078ec0ff */
[----:B------:R-:W-:Y:S01]  /*6cd0*/  FFMA R36, R35, R20, R0 ;  /* 0x0000001423247223 */ /* 0x000fe20000000000 */
[----:B------:R-:W-:Y:S01]  /*6ce0*/  LOP3.LUT R0, R55, 0xffffe000, RZ, 0xc0, !PT ;  /* 0xffffe00037007812 */ /* 0x000fe200078ec0ff */
[C---:B------:R-:W-:Y:S01]  /*6cf0*/  FMUL R3, R33.reuse, R6 ;  /* 0x0000000621037220 */ /* 0x040fe20000400000 */
[C---:B------:R-:W-:Y:S01]  /*6d00*/  FMUL R6, R33.reuse, R10 ;  /* 0x0000000a21067220 */ /* 0x040fe20000400000 */
[C---:B------:R-:W-:Y:S01]  /*6d10*/  FMUL R7, R33.reuse, R7 ;  /* 0x0000000721077220 */ /* 0x040fe20000400000 */
[----:B------:R-:W-:Y:S01]  /*6d20*/  F2FP.TF32.F32.PACK_B R36, R36 ;  /* 0x00000024ff24723e */ /* 0x000fe200024050ff */
[C---:B------:R-:W-:Y:S01]  /*6d30*/  FMUL R10, R33.reuse, R14 ;  /* 0x0000000e210a7220 */ /* 0x040fe20000400000 */
[----:B------:R-:W-:Y:S01]  /*6d40*/  FMUL R14, R33, R18 ;  /* 0x00000012210e7220 */ /* 0x000fe20000400000 */
[----:B------:R-:W-:Y:S01]  /*6d50*/  LOP3.LUT R18, R48, 0xffffe000, RZ, 0xc0, !PT ;  /* 0xffffe00030127812 */ /* 0x000fe200078ec0ff */
[----:B------:R-:W-:Y:S01]  /*6d60*/  FFMA R37, R35, R16, R2 ;  /* 0x0000001023257223 */ /* 0x000fe20000000002 */
[----:B------:R-:W-:Y:S01]  /*6d70*/  LOP3.LUT R2, R49, 0xffffe000, RZ, 0xc0, !PT ;  /* 0xffffe00031027812 */ /* 0x000fe200078ec0ff */
[----:B------:R-:W-:Y:S01]  /*6d80*/  FFMA R38, R35, R17, R3 ;  /* 0x0000001123267223 */ /* 0x000fe20000000003 */
[----:B------:R-:W-:Y:S01]  /*6d90*/  LOP3.LUT R3, R51, 0xffffe000, RZ, 0xc0, !PT ;  /* 0xffffe00033037812 */ /* 0x000fe200078ec0ff */
[C---:B------:R-:W-:Y:S01]  /*6da0*/  FFMA R39, R35.reuse, R0, R7 ;  /* 0x0000000023277223 */ /* 0x040fe20000000007 */
[----:B------:R-:W-:Y:S01]  /*6db0*/  LOP3.LUT R0, R50, 0xffffe000, RZ, 0xc0, !PT ;  /* 0xffffe00032007812 */ /* 0x000fe200078ec0ff */
[C---:B------:R-:W-:Y:S01]  /*6dc0*/  FFMA R4, R35.reuse, R18, R4 ;  /* 0x0000001223047223 */ /* 0x040fe20000000004 */
[----:B------:R-:W-:Y:S01]  /*6dd0*/  F2FP.TF32.F32.PACK_B R37, R37 ;  /* 0x00000025ff25723e */ /* 0x000fe200024050ff */
[----:B------:R-:W-:Y:S01]  /*6de0*/  FFMA R5, R35, R2, R5 ;  /* 0x0000000223057223 */ /* 0x000fe20000000005 */
[----:B------:R-:W-:Y:S01]  /*6df0*/  FMUL R11, R33, R11 ;  /* 0x0000000b210b7220 */ /* 0x000fe20000400000 */
[----:B------:R-:W-:Y:S01]  /*6e00*/  F2FP.TF32.F32.PACK_B R38, R38 ;  /* 0x00000026ff26723e */ /* 0x000fe200024050ff */
[C---:B------:R-:W-:Y:S01]  /*6e10*/  FFMA R6, R35.reuse, R0, R6 ;  /* 0x0000000023067223 */ /* 0x040fe20000000006 */
[----:B------:R-:W-:Y:S01]  /*6e20*/  F2FP.TF32.F32.PACK_B R39, R39 ;  /* 0x00000027ff27723e */ /* 0x000fe200024050ff */
[----:B------:R-:W-:Y:S01]  /*6e30*/  FFMA R7, R35, R3, R11 ;  /* 0x0000000323077223 */ /* 0x000fe2000000000b */
[----:B------:R-:W-:Y:S01]  /*6e40*/  LOP3.LUT R2, R40, 0xffffe000, RZ, 0xc0, !PT ;  /* 0xffffe00028027812 */ /* 0x000fe200078ec0ff */
[----:B------:R-:W-:Y:S01]  /*6e50*/  FMUL R15, R33, R15 ;  /* 0x0000000f210f7220 */ /* 0x000fe20000400000 */
[----:B------:R-:W-:Y:S01]  /*6e60*/  LOP3.LUT R16, R41, 0xffffe000, RZ, 0xc0, !PT ;  /* 0xffffe00029107812 */ /* 0x000fe200078ec0ff */
[----:B------:R1:W-:Y:S01]  /*6e70*/  STS.128 [R87], R36 ;  /* 0x0000002457007388 */ /* 0x0003e20000000c00 */
[----:B------:R-:W-:Y:S01]  /*6e80*/  LOP3.LUT R0, R42, 0xffffe000, RZ, 0xc0, !PT ;  /* 0xffffe0002a007812 */ /* 0x000fe200078ec0ff */
[----:B------:R-:W-:Y:S01]  /*6e90*/  FFMA R8, R35, R2, R8 ;  /* 0x0000000223087223 */ /* 0x000fe20000000008 */
[----:B------:R-:W-:Y:S01]  /*6ea0*/  LOP3.LUT R2, R43, 0xffffe000, RZ, 0xc0, !PT ;  /* 0xffffe0002b027812 */ /* 0x000fe200078ec0ff */
[C---:B------:R-:W-:Y:S01]  /*6eb0*/  FFMA R9, R35.reuse, R16, R9 ;  /* 0x0000001023097223 */ /* 0x040fe20000000009 */
[----:B------:R-:W-:Y:S01]  /*6ec0*/  F2FP.TF32.F32.PACK_B R4, R4 ;  /* 0x00000004ff04723e */ /* 0x000fe200024050ff */
[C---:B------:R-:W-:Y:S01]  /*6ed0*/  FFMA R10, R35.reuse, R0, R10 ;  /* 0x00000000230a7223 */ /* 0x040fe2000000000a */
[----:B------:R-:W-:Y:S01]  /*6ee0*/  F2FP.TF32.F32.PACK_B R5, R5 ;  /* 0x00000005ff05723e */ /* 0x000fe200024050ff */
[----:B------:R-:W-:Y:S01]  /*6ef0*/  FFMA R11, R35, R2, R15 ;  /* 0x00000002230b7223 */ /* 0x000fe2000000000f */
[----:B------:R-:W-:Y:S01]  /*6f00*/  F2FP.TF32.F32.PACK_B R6, R6 ;  /* 0x00000006ff06723e */ /* 0x000fe200024050ff */
[----:B------:R-:W-:Y:S01]  /*6f10*/  FMUL R19, R33, R19 ;  /* 0x0000001321137220 */ /* 0x000fe20000400000 */
[----:B------:R-:W-:Y:S02]  /*6f20*/  F2FP.TF32.F32.PACK_B R7, R7 ;  /* 0x00000007ff07723e */ /* 0x000fe400024050ff */
[----:B------:R-:W-:Y:S02]  /*6f30*/  LOP3.LUT R3, R44, 0xffffe000, RZ, 0xc0, !PT ;  /* 0xffffe0002c037812 */ /* 0x000fe400078ec0ff */
[----:B------:R-:W-:Y:S01]  /*6f40*/  LOP3.LUT R0, R45, 0xffffe000, RZ, 0xc0, !PT ;  /* 0xffffe0002d007812 */ /* 0x000fe200078ec0ff */
[----:B------:R1:W-:Y:S01]  /*6f50*/  STS.128 [R86+0x10], R4 ;  /* 0x0000100456007388 */ /* 0x0003e20000000c00 */
        /* <DEDUP_REMOVED lines=8> */
[----:B------:R-:W-:Y:S02]  /*6fe0*/  F2FP.TF32.F32.PACK_B R10, R10 ;  /* 0x0000000aff0a723e */ /* 0x000fe400024050ff */
[----:B------:R-:W-:Y:S02]  /*6ff0*/  F2FP.TF32.F32.PACK_B R11, R11 ;  /* 0x0000000bff0b723e */ /* 0x000fe400024050ff */
[----:B------:R-:W-:Y:S02]  /*7000*/  F2FP.TF32.F32.PACK_B R12, R12 ;  /* 0x0000000cff0c723e */ /* 0x000fe400024050ff */
[----:B------:R-:W-:Y:S01]  /*7010*/  F2FP.TF32.F32.PACK_B R13, R13 ;  /* 0x0000000dff0d723e */ /* 0x000fe200024050ff */
[----:B------:R1:W-:Y:S01]  /*7020*/  STS.128 [R85+0x20], R8 ;  /* 0x0000200855007388 */ /* 0x0003e20000000c00 */
[----:B------:R-:W-:Y:S02]  /*7030*/  F2FP.TF32.F32.PACK_B R14, R14 ;  /* 0x0000000eff0e723e */ /* 0x000fe400024050ff */
[----:B------:R-:W-:Y:S05]  /*7040*/  F2FP.TF32.F32.PACK_B R15, R15 ;  /* 0x0000000fff0f723e */ /* 0x000fea00024050ff */
[----:B------:R1:W-:Y:S01]  /*7050*/  STS.128 [R84+0x10], R12 ;  /* 0x0000100c54007388 */ /* 0x0003e20000000c00 */
[----:B------:R-:W-:Y:S01]  /*7060*/  @!PT LDS RZ, [RZ] ;  /* 0x00000000fffff984 */ /* 0x000fe20000000800 */
[----:B------:R-:W-:Y:S01]  /*7070*/  @!PT LDS RZ, [RZ] ;  /* 0x00000000fffff984 */ /* 0x000fe20000000800 */
[----:B------:R-:W-:Y:S01]  /*7080*/  @!PT LDS RZ, [RZ] ;  /* 0x00000000fffff984 */ /* 0x000fe20000000800 */
[----:B------:R-:W-:Y:S01]  /*7090*/  @!PT LDS RZ, [RZ] ;  /* 0x00000000fffff984 */ /* 0x000fe20000000800 */
[----:B------:R2:W-:Y:S07]  /*70a0*/  MEMBAR.ALL.CTA ;  /* 0x0000000000007992 */ /* 0x0005ee0000008000 */
[----:B--2---:R-:W2:Y:S02]  /*70b0*/  FENCE.VIEW.ASYNC.S ;  /* 0x00000000000073c6 */ /* 0x004ea40000000000 */
[----:B--2---:R-:W-:Y:S06]  /*70c0*/  BAR.SYNC.DEFER_BLOCKING 0x1, 0x80 ;  /* 0x0042000000007b1d */ /* 0x004fec0000010000 */
[----:B------:R-:W-:Y:S05]  /*70d0*/  @P0 BRA `(.L_x_126) ;  /* 0x0000000000340947 */ /* 0x000fea0003800000 */
[----:B------:R-:W-:Y:S01]  /*70e0*/  R2UR UR10, R88 ;  /* 0x00000000580a72ca */ /* 0x000fe200000e0000 */
[----:B------:R-:W-:Y:S01]  /*70f0*/  UIADD3 UR8, UP0, UPT, UR54, 0x680, URZ ;  /* 0x0000068036087890 */ /* 0x000fe2000ff1e0ff */
[----:B------:R-:W-:Y:S01]  /*7100*/  UMOV UR43, UR36 ;  /* 0x00000024002b7c82 */ /* 0x000fe20008000000 */
[----:B------:R-:W-:Y:S02]  /*7110*/  UIADD3 UR5, UPT, UPT, UR41, 0x20, URZ ;  /* 0x0000002029057890 */ /* 0x000fe4000fffe0ff */
[----:B------:R-:W-:Y:S01]  /*7120*/  UIADD3.X UR9, UPT, UPT, URZ, UR55, URZ, UP0, !UPT ;  /* 0x00000037ff097290 */ /* 0x000fe200087fe4ff */
[----:B------:R-:W-:Y:S01]  /*7130*/  UMOV UR6, UR42 ;  /* 0x0000002a00067c82 */ /* 0x000fe20008000000 */
[----:B------:R-:W-:Y:S06]  /*7140*/  UMOV UR7, UR36 ;  /* 0x0000002400077c82 */ /* 0x000fec0008000000 */
[----:B------:R-:W-:Y:S04]  /*7150*/  UIADD3 UR10, UPT, UPT, UR48, UR10, URZ ;  /* 0x0000000a300a7290 */ /* 0x000fe8000fffe0ff */
[----:B------:R-:W-:Y:S02]  /*7160*/  UIADD3 UR40, UPT, UPT, UR10, 0x200, URZ ;  /* 0x000002000a287890 */ /* 0x000fe4000fffe0ff */
[----:B------:R-:W-:Y:S07]  /*7170*/  UIADD3 UR4, UPT, UPT, UR10, 0x1200, URZ ;  /* 0x000012000a047890 */ /* 0x000fee000fffe0ff */
[----:B------:R2:W-:Y:S02]  /*7180*/  UTMASTG.3D [UR40], [UR8] ;  /* 0x00000028080073b5 */ /* 0x0005e40008010000 */
[----:B------:R2:W-:Y:S02]  /*7190*/  UTMASTG.3D [UR4], [UR8] ;  /* 0x00000004080073b5 */ /* 0x0005e40008010000 */
[----:B--2---:R0:W-:Y:S02]  /*71a0*/  UTMACMDFLUSH ;  /* 0x00000000000079b7 */ /* 0x0041e40000000000 */
.L_x_126:
[----:B------:R-:W-:Y:S05]  /*71b0*/  BSYNC.RECONVERGENT B0 ;  /* 0x0000000000007941 */ /* 0x000fea0003800200 */
.L_x_125:
[----:B------:R-:W-:Y:S01]  /*71c0*/  UIADD3 UR40, UPT, UPT, UR56, 0x1, URZ ;  /* 0x0000000138287890 */ /* 0x000fe2000fffe0ff */
[----:B------:R-:W-:Y:S03]  /*71d0*/  BSSY.RECONVERGENT B0, `(.L_x_127) ;  /* 0x0000005000007945 */ /* 0x000fe60003800200 */
[----:B------:R-:W-:Y:S04]  /*71e0*/  UISETP.NE.AND UP0, UPT, UR40, 0x3, UPT ;  /* 0x000000032800788c */ /* 0x000fe8000bf05270 */
[----:B------:R-:W-:Y:S01]  /*71f0*/  USEL UR43, UR40, URZ, UP0 ;  /* 0x000000ff282b7287 */ /* 0x000fe20008000000 */
[----:B------:R-:W-:Y:S11]  /*7200*/  @P0 BRA `(.L_x_128) ;  /* 0x0000000000040947 */ /* 0x000ff60003800000 */
[----:B------:R-:W-:Y:S04]  /*7210*/  DEPBAR.LE SB0, 0x1 ;  /* 0x000080400000791a */ /* 0x000fe80000000000 */
.L_x_128:
[----:B------:R-:W-:Y:S05]  /*7220*/  BSYNC.RECONVERGENT B0 ;  /* 0x0000000000007941 */ /* 0x000fea0003800200 */
.L_x_127:
[----:B------:R-:W-:Y:S01]  /*7230*/  BAR.SYNC.DEFER_BLOCKING 0x1, 0x80 ;  /* 0x0042000000007b1d */ /* 0x000fe20000010000 */
[----:B------:R-:W-:Y:S01]  /*7240*/  ISETP.NE.AND P1, PT, R80, RZ, PT ;  /* 0x000000ff5000720c */ /* 0x000fe20003f25270 */
[----:B------:R-:W-:Y:S01]  /*7250*/  UISETP.NE.AND UP0, UPT, UR50, URZ, UPT ;  /* 0x000000ff3200728c */ /* 0x000fe2000bf05270 */
[----:B------:R-:W-:Y:S11]  /*7260*/  LEA R2, R89, UR48, 0x3 ;  /* 0x0000003059027c11 */ /* 0x000ff6000f8e18ff */
[----:B------:R-:W-:Y:S01]  /*7270*/  @P1 SHF.L.U32 R3, R91, 0x1f, RZ ;  /* 0x0000001f5b031819 */ /* 0x000fe200000006ff */
[----:B------:R-:W-:Y:S06]  /*7280*/  BRA.U !UP0, `(.L_x_129) ;  /* 0x0000000108247547 */ /* 0x000fec000b800000 */
[----:B-1----:R-:W-:Y:S01]  /*7290*/  IMAD.U32 R4, RZ, RZ, UR49 ;  /* 0x00000031ff047e24 */ /* 0x002fe2000f8e00ff */
[----:B------:R-:W-:Y:S01]  /*72a0*/  MOV R0, UR37 ;  /* 0x0000002500007c02 */ /* 0x000fe20008000f00 */
[----:B------:R-:W-:Y:S03]  /*72b0*/  UIADD3 UR49, UPT, UPT, UR49, 0x1, URZ ;  /* 0x0000000131317890 */ /* 0x000fe6000fffe0ff */
[----:B------:R-:W-:Y:S01]  /*72c0*/  @P1 LEA R4, R4, UR48, 0x3 ;  /* 0x0000003004041c11 */ /* 0x000fe2000f8e18ff */
[----:B------:R-:W-:Y:S04]  /*72d0*/  UISETP.NE.AND UP0, UPT, UR49, 0x3, UPT ;  /* 0x000000033100788c */ /* 0x000fe8000bf05270 */
[----:B------:R-:W-:Y:S01]  /*72e0*/  @P1 VIADD R4, R4, 0x118 ;  /* 0x0000011804041836 */ /* 0x000fe20000000000 */
[----:B------:R-:W-:Y:S04]  /*72f0*/  USEL UR49, UR49, URZ, UP0 ;  /* 0x000000ff31317287 */ /* 0x000fe80008000000 */
[----:B------:R-:W-:Y:S04]  /*7300*/  @P1 PRMT R0, R0, 0x654, R4 ;  /* 0x0000065400001816 */ /* 0x000fe80000000004 */
[----:B------:R2:W-:Y:S04]  /*7310*/  @P1 SYNCS.ARRIVE.TRANS64.RED.A1T0 RZ, [R0+URZ], RZ ;  /* 0x000000ff00ff19a7 */ /* 0x0005e800081004ff */
.L_x_129:
[----:B------:R-:W4:Y:S01]  /*7320*/  @P1 SYNCS.PHASECHK.TRANS64.TRYWAIT P0, [R2+URZ+0x100], R3 ;  /* 0x00010003020015a7 */ /* 0x000f2200080011ff */
[----:B------:R-:W-:Y:S01]  /*7330*/  BSSY B1, `(.L_x_130) ;  /* 0x0000015000017945 */ /* 0x000fe20003800000 */
[----:B----4-:R-:W-:Y:S03]  /*7340*/  @P1 SEL R90, RZ, 0x1, !P0 ;  /* 0x00000001ff5a1807 */ /* 0x010fe60004000000 */
[----:B------:R-:W-:Y:S05]  /*7350*/  @!P1 BRA `(.L_x_131) ;  /* 0x0000000000489947 */ /* 0x000fea0003800000 */
[----:B------:R-:W-:Y:S01]  /*7360*/  ISETP.NE.AND P1, PT, R92, RZ, PT ;  /* 0x000000ff5c00720c */ /* 0x000fe20003f25270 */
[----:B------:R-:W-:Y:S01]  /*7370*/  BSSY B0, `(.L_x_132) ;  /* 0x000000a000007945 */ /* 0x000fe20003800000 */
[----:B------:R-:W-:Y:S11]  /*7380*/  ISETP.NE.AND P0, PT, R90, RZ, PT ;  /* 0x000000ff5a00720c */ /* 0x000ff60003f05270 */
[----:B------:R-:W-:Y:S04]  /*7390*/  @P1 IMAD R89, R89, 0x2000, R75 ;  /* 0x0000200059591824 */ /* 0x000fe800078e024b */
[----:B-1----:R-:W-:Y:S01]  /*73a0*/  @P1 IMAD.IADD R4, R83, 0x1, R89 ;  /* 0x0000000153041824 */ /* 0x002fe200078e0259 */
[----:B------:R-:W-:Y:S03]  /*73b0*/  @P1 IADD3 R3, PT, PT, R82, R89, RZ ;  /* 0x0000005952031210 */ /* 0x000fe60007ffe0ff */
[----:B--2---:R-:W-:Y:S01]  /*73c0*/  @P1 IMAD.IADD R0, R74, 0x1, R4 ;  /* 0x000000014a001824 */ /* 0x004fe200078e0204 */
[----:B------:R-:W-:Y:S06]  /*73d0*/  @P0 BRA `(.L_x_133) ;  /* 0x00000000000c0947 */ /* 0x000fec0003800000 */
[----:B------:R-:W-:Y:S04]  /*73e0*/  SHF.L.U32 R91, R91, 0x1f, RZ ;  /* 0x0000001f5b5b7819 */ /* 0x000fe800000006ff */
[----:B------:R-:W1:Y:S02]  /*73f0*/  SYNCS.PHASECHK.TRANS64.TRYWAIT P0, [R2+URZ+0x100], R91 ;  /* 0x0001005b020075a7 */ /* 0x000e6400080011ff */
[----:B-1----:R-:W-:Y:S05]  /*7400*/  @!P0 BRA `(.L_x_134) ;  /* 0x0000001800ec8947 */ /* 0x002fea0003800000 */
.L_x_133:
[----:B------:R-:W-:Y:S05]  /*7410*/  BSYNC B0 ;  /* 0x0000000000007941 */ /* 0x000fea0003800000 */
.L_x_132:
[----:B------:R-:W-:Y:S11]  /*7420*/  ISETP.NE.AND P0, PT, R92, RZ, PT ;  /* 0x000000ff5c00720c */ /* 0x000ff60003f05270 */
[----:B------:R-:W-:Y:S02]  /*7430*/  @!UPT UIADD3 URZ, UPT, UPT, URZ, URZ, URZ ;  /* 0x000000fffffff290 */ /* 0x000fe4000fffe0ff */
[----:B------:R4:W2:Y:S04]  /*7440*/  @P0 LDS.128 R52, [R89] ;  /* 0x0000000059340984 */ /* 0x0008a80000000c00 */
[----:B------:R4:W1:Y:S04]  /*7450*/  @P0 LDS.128 R40, [R3+0x20] ;  /* 0x0000200003280984 */ /* 0x0008680000000c00 */
[----:B------:R4:W1:Y:S04]  /*7460*/  @P0 LDS.128 R48, [R4+0x10] ;  /* 0x0000100004300984 */ /* 0x0008680000000c00 */
[----:B------:R4:W1:Y:S02]  /*7470*/  @P0 LDS.128 R44, [R0+0x10] ;  /* 0x00001000002c0984 */ /* 0x0008640000000c00 */
.L_x_131:
[----:B------:R-:W-:Y:S05]  /*7480*/  BSYNC B1 ;  /* 0x0000000000017941 */ /* 0x000fea0003800000 */
.L_x_130:
[----:B--2-4-:R-:W-:Y:S05]  /*7490*/  VIADD R0, R34, 0x10 ;  /* 0x0000001022007836 */ /* 0x014fea0000000000 */
[----:B------:R-:W-:Y:S04]  /*74a0*/  SHF.R.U32.HI R0, RZ, 0x15, R0 ;  /* 0x00000015ff007819 */ /* 0x000fe80000011600 */
[----:B------:R-:W-:Y:S11]  /*74b0*/  LOP3.LUT P0, RZ, R0, 0x3, R68, 0x48, !PT ;  /* 0x0000000300ff7812 */ /* 0x000ff60007804844 */
[----:B------:R-:W-:Y:S02]  /*74c0*/  @!UPT UIADD3 URZ, UPT, UPT, URZ, URZ, URZ ;  /* 0x000000fffffff290 */ /* 0x000fe4000fffe0ff */
[----:B------:R-:W-:Y:S05]  /*74d0*/  @!P0 BRA `(.L_x_135) ;  /* 0x0000000000408947 */ /* 0x000fea0003800000 */
[----:B------:R-:W2:Y:S01]  /*74e0*/  LDCU.64 UR8, c[0x4][0x70] ;  /* 0x01000e00ff0877ac */ /* 0x000ea20008000a00 */
[----:B------:R-:W-:Y:S01]  /*74f0*/  MOV R3, 0x0 ;  /* 0x0000000000037802 */ /* 0x000fe20000000f00 */
[----:B-1----:R-:W-:Y:S02]  /*7500*/  HFMA2 R12, -RZ, RZ, 0, 5.9604644775390625e-08 ;  /* 0x00000001ff0c7431 */ /* 0x002fe400000001ff */
[----:B------:R-:W-:Y:S02]  /*7510*/  IMAD.MOV.U32 R8, RZ, RZ, 0x192 ;  /* 0x00000192ff087424 */ /* 0x000fe400078e00ff */
[----:B------:R-:W-:Y:S01]  /*7520*/  IMAD.MOV.U32 R13, RZ, RZ, RZ ;  /* 0x000000ffff0d7224 */ /* 0x000fe200078e00ff */
[----:B------:R-:W1:Y:S01]  /*7530*/  LDCU.64 UR6, c[0x4][0x78] ;  /* 0x01000f00ff0677ac */ /* 0x000e620008000a00 */
[----:B------:R-:W4:Y:S01]  /*7540*/  LDC.64 R2, c[0x4][R3] ;  /* 0x0100000003027b82 */ /* 0x000f220000000a00 */
[----:B------:R-:W5:Y:S01]  /*7550*/  LDCU.64 UR4, c[0x4][0x10] ;  /* 0x01000200ff0477ac */ /* 0x000f620008000a00 */
[----:B--2---:R-:W-:Y:S01]  /*7560*/  MOV R5, UR9 ;  /* 0x0000000900057c02 */ /* 0x004fe20008000f00 */
[----:B------:R-:W-:Y:S01]  /*7570*/  IMAD.U32 R4, RZ, RZ, UR8 ;  /* 0x00000008ff047e24 */ /* 0x000fe2000f8e00ff */
[----:B-1----:R-:W-:Y:S01]  /*7580*/  MOV R7, UR7 ;  /* 0x0000000700077c02 */ /* 0x002fe20008000f00 */
[----:B------:R-:W-:Y:S01]  /*7590*/  IMAD.U32 R6, RZ, RZ, UR6 ;  /* 0x00000006ff067e24 */ /* 0x000fe2000f8e00ff */
[----:B-----5:R-:W-:Y:S01]  /*75a0*/  MOV R11, UR5 ;  /* 0x00000005000b7c02 */ /* 0x020fe20008000f00 */
[----:B------:R-:W-:Y:S02]  /*75b0*/  IMAD.U32 R10, RZ, RZ, UR4 ;  /* 0x00000004ff0a7e24 */ /* 0x000fe4000f8e00ff */
[----:B------:R-:W-:Y:S07]  /*75c0*/  LEPC R20, `(.L_x_135) ;  /* 0x000000001014794e */ /* 0x000fee0000000000 */
[----:B---34-:R-:W-:Y:S05]  /*75d0*/  CALL.ABS.NOINC R2 ;  /* 0x0000000002007343 */ /* 0x018fea0003c00000 */
.L_x_135:
[----:B------:R-:W-:Y:S01]  /*75e0*/  ISETP.NE.AND P0, PT, R76, RZ, PT ;  /* 0x000000ff4c00720c */ /* 0x000fe20003f05270 */
[----:B------:R-:W-:Y:S05]  /*75f0*/  WARPSYNC.ALL ;  /* 0x0000000000007948 */ /* 0x000fea0003800000 */
[----:B------:R-:W-:Y:S01]  /*7600*/  R2UR UR4, R34 ;  /* 0x00000000220472ca */ /* 0x000fe200000e0000 */
[----:B------:R-:W-:Y:S01]  /*7610*/  USHF.L.U32 UR12, UR43, 0xd, URZ ;  /* 0x0000000d2b0c7899 */ /* 0x000fe200080006ff */
[----:B------:R-:W-:Y:S01]  /*7620*/  LOP3.LUT R0, R52, 0xffffe000, RZ, 0xc0, !PT ;  /* 0xffffe00034007812 */ /* 0x000fe200078ec0ff */
[----:B------:R-:W-:Y:S01]  /*7630*/  BSSY.RECONVERGENT B0, `(.L_x_136) ;  /* 0x0000063000007945 */ /* 0x000fe20003800200 */
[----:B-1----:R-:W-:Y:S02]  /*7640*/  LOP3.LUT R2, R53, 0xffffe000, RZ, 0xc0, !PT ;  /* 0xffffe00035027812 */ /* 0x002fe400078ec0ff */
[----:B------:R-:W-:Y:S02]  /*7650*/  LOP3.LUT R3, R54, 0xffffe000, RZ, 0xc0, !PT ;  /* 0xffffe00036037812 */ /* 0x000fe400078ec0ff */
[----:B------:R-:W-:Y:S02]  /*7660*/  LOP3.LUT R20, R55, 0xffffe000, RZ, 0xc0, !PT ;  /* 0xffffe00037147812 */ /* 0x000fe400078ec0ff */
[----:B------:R-:W-:Y:S01]  /*7670*/  LOP3.LUT R21, R48, 0xffffe000, RZ, 0xc0, !PT ;  /* 0xffffe00030157812 */ /* 0x000fe200078ec0ff */
[----:B------:R-:W-:Y:S01]  /*7680*/  VIADD R48, R75, UR12 ;  /* 0x0000000c4b307c36 */ /* 0x000fe20008000000 */
[----:B------:R-:W-:Y:S01]  /*7690*/  LOP3.LUT R34, R49, 0xffffe000, RZ, 0xc0, !PT ;  /* 0xffffe00031227812 */ /* 0x000fe200078ec0ff */
[----:B------:R-:W1:Y:S01]  /*76a0*/  LDTM.x16 R4, tmem[UR4+0x10] ;  /* 0x00001004000479ee */ /* 0x000e620008240000 */
[----:B------:R-:W-:Y:S01]  /*76b0*/  LOP3.LUT R36, R50, 0xffffe000, RZ, 0xc0, !PT ;  /* 0xffffe00032247812 */ /* 0x000fe200078ec0ff */
[----:B------:R-:W-:Y:S01]  /*76c0*/  NOP ;  /* 0x0000000000007918 */ /* 0x000fe20000000000 */
[----:B------:R-:W-:Y:S01]  /*76d0*/  IADD3 R81, PT, PT, R81, 0x180, RZ ;  /* 0x0000018051517810 */ /* 0x000fe20007ffe0ff */
[----:B------:R-:W-:Y:S01]  /*76e0*/  IMAD.IADD R82, R82, 0x1, R48 ;  /* 0x0000000152527824 */ /* 0x000fe200078e0230 */
[----:B------:R-:W-:Y:S02]  /*76f0*/  LOP3.LUT R37, R51, 0xffffe000, RZ, 0xc0, !PT ;  /* 0xffffe00033257812 */ /* 0x000fe400078ec0ff */
[----:B------:R-:W-:Y:S02]  /*7700*/  LOP3.LUT R81, R81, 0xfefffff8, RZ, 0xc0, !PT ;  /* 0xfefffff851517812 */ /* 0x000fe400078ec0ff */
[----:B------:R-:W-:Y:S02]  /*7710*/  LOP3.LUT R38, R40, 0xffffe000, RZ, 0xc0, !PT ;  /* 0xffffe00028267812 */ /* 0x000fe400078ec0ff */
[----:B------:R-:W-:Y:S01]  /*7720*/  LOP3.LUT R39, R41, 0xffffe000, RZ, 0xc0, !PT ;  /* 0xffffe00029277812 */ /* 0x000fe200078ec0ff */
[----:B-1----:R1:W-:Y:S01]  /*7730*/  SYNCS.ARRIVE.TRANS64.RED.A1T0 RZ, [R81+URZ], RZ ;  /* 0x000000ff51ff79a7 */ /* 0x0023e200081004ff */
[----:B------:R-:W-:Y:S02]  /*7740*/  LOP3.LUT R40, R42, 0xffffe000, RZ, 0xc0, !PT ;  /* 0xffffe0002a287812 */ /* 0x000fe400078ec0ff */
[----:B------:R-:W-:Y:S02]  /*7750*/  LOP3.LUT R41, R43, 0xffffe000, RZ, 0xc0, !PT ;  /* 0xffffe0002b297812 */ /* 0x000fe400078ec0ff */
[----:B------:R-:W-:Y:S02]  /*7760*/  IADD3 R83, PT, PT, R83, R48, RZ ;  /* 0x0000003053537210 */ /* 0x000fe40007ffe0ff */
[----:B------:R-:W-:Y:S02]  /*7770*/  LOP3.LUT R42, R44, 0xffffe000, RZ, 0xc0, !PT ;  /* 0xffffe0002c2a7812 */ /* 0x000fe400078ec0ff */
[----:B------:R-:W-:Y:S02]  /*7780*/  LOP3.LUT R43, R45, 0xffffe000, RZ, 0xc0, !PT ;  /* 0xffffe0002d2b7812 */ /* 0x000fe400078ec0ff */
[----:B------:R-:W-:Y:S01]  /*7790*/  LOP3.LUT R44, R46, 0xffffe000, RZ, 0xc0, !PT ;  /* 0xffffe0002e2c7812 */ /* 0x000fe200078ec0ff */
[C---:B------:R-:W-:Y:S01]  /*77a0*/  FMUL R4, R33.reuse, R4 ;  /* 0x0000000421047220 */ /* 0x040fe20000400000 */
[C---:B------:R-:W-:Y:S01]  /*77b0*/  FMUL R5, R33.reuse, R5 ;  /* 0x0000000521057220 */ /* 0x040fe20000400000 */
[C---:B------:R-:W-:Y:S01]  /*77c0*/  FMUL R6, R33.reuse, R6 ;  /* 0x0000000621067220 */ /* 0x040fe20000400000 */
[----:B------:R-:W-:Y:S01]  /*77d0*/  FMUL R7, R33, R7 ;  /* 0x0000000721077220 */ /* 0x000fe20000400000 */
[C---:B------:R-:W-:Y:S01]  /*77e0*/  FFMA R4, R35.reuse, R0, R4 ;  /* 0x0000000023047223 */ /* 0x040fe20000000004 */
[C---:B------:R-:W-:Y:S01]  /*77f0*/  FFMA R5, R35.reuse, R2, R5 ;  /* 0x0000000223057223 */ /* 0x040fe20000000005 */
[C---:B------:R-:W-:Y:S01]  /*7800*/  FFMA R6, R35.reuse, R3, R6 ;  /* 0x0000000323067223 */ /* 0x040fe20000000006 */
[----:B------:R-:W-:Y:S01]  /*7810*/  FFMA R7, R35, R20, R7 ;  /* 0x0000001423077223 */ /* 0x000fe20000000007 */
[C---:B------:R-:W-:Y:S01]  /*7820*/  FMUL R8, R33.reuse, R8 ;  /* 0x0000000821087220 */ /* 0x040fe20000400000 */
[C---:B------:R-:W-:Y:S01]  /*7830*/  FMUL R9, R33.reuse, R9 ;  /* 0x0000000921097220 */ /* 0x040fe20000400000 */
[C---:B------:R-:W-:Y:S01]  /*7840*/  FMUL R10, R33.reuse, R10 ;  /* 0x0000000a210a7220 */ /* 0x040fe20000400000 */
[----:B------:R-:W-:Y:S01]  /*7850*/  FMUL R11, R33, R11 ;  /* 0x0000000b210b7220 */ /* 0x000fe20000400000 */
[----:B------:R-:W-:Y:S01]  /*7860*/  F2FP.TF32.F32.PACK_B R4, R4 ;  /* 0x00000004ff04723e */ /* 0x000fe200024050ff */
[C---:B------:R-:W-:Y:S01]  /*7870*/  FFMA R8, R35.reuse, R21, R8 ;  /* 0x0000001523087223 */ /* 0x040fe20000000008 */
[----:B------:R-:W-:Y:S01]  /*7880*/  F2FP.TF32.F32.PACK_B R5, R5 ;  /* 0x00000005ff05723e */ /* 0x000fe200024050ff */
[C---:B------:R-:W-:Y:S01]  /*7890*/  FFMA R9, R35.reuse, R34, R9 ;  /* 0x0000002223097223 */ /* 0x040fe20000000009 */
[----:B------:R-:W-:Y:S01]  /*78a0*/  F2FP.TF32.F32.PACK_B R6, R6 ;  /* 0x00000006ff06723e */ /* 0x000fe200024050ff */
[C---:B------:R-:W-:Y:S01]  /*78b0*/  FFMA R10, R35.reuse, R36, R10 ;  /* 0x00000024230a7223 */ /* 0x040fe2000000000a */
[----:B------:R-:W-:Y:S01]  /*78c0*/  F2FP.TF32.F32.PACK_B R7, R7 ;  /* 0x00000007ff07723e */ /* 0x000fe200024050ff */
[----:B------:R-:W-:Y:S01]  /*78d0*/  FFMA R11, R35, R37, R11 ;  /* 0x00000025230b7223 */ /* 0x000fe2000000000b */
[C---:B------:R-:W-:Y:S01]  /*78e0*/  FMUL R12, R33.reuse, R12 ;  /* 0x0000000c210c7220 */ /* 0x040fe20000400000 */
[----:B------:R-:W-:Y:S01]  /*78f0*/  F2FP.TF32.F32.PACK_B R8, R8 ;  /* 0x00000008ff08723e */ /* 0x000fe200024050ff */
[----:B------:R-:W-:Y:S01]  /*7900*/  IMAD.IADD R0, R74, 0x1, R83 ;  /* 0x000000014a007824 */ /* 0x000fe200078e0253 */
[----:B------:R1:W-:Y:S01]  /*7910*/  STS.128 [R75+UR12], R4 ;  /* 0x000000044b007988 */ /* 0x0003e20008000c0c */
        /* <DEDUP_REMOVED lines=9> */
[----:B------:R-:W-:Y:S01]  /*79b0*/  FFMA R15, R35, R41, R15 ;  /* 0x00000029230f7223 */ /* 0x000fe2000000000f */
[C---:B------:R-:W-:Y:S01]  /*79c0*/  FMUL R16, R33.reuse, R16 ;  /* 0x0000001021107220 */ /* 0x040fe20000400000 */
[----:B------:R-:W-:Y:S01]  /*79d0*/  F2FP.TF32.F32.PACK_B R12, R12 ;  /* 0x0000000cff0c723e */ /* 0x000fe200024050ff */
[----:B------:R1:W-:Y:S01]  /*79e0*/  STS.128 [R83+0x10], R8 ;  /* 0x0000100853007388 */ /* 0x0003e20000000c00 */
[----:B------:R-:W-:Y:S01]  /*79f0*/  FMUL R17, R33, R17 ;  /* 0x0000001121117220 */ /* 0x000fe20000400000 */
[----:B------:R-:W-:Y:S01]  /*7a00*/  LOP3.LUT R45, R47, 0xffffe000, RZ, 0xc0, !PT ;  /* 0xffffe0002f2d7812 */ /* 0x000fe200078ec0ff */
        /* <DEDUP_REMOVED lines=9> */
[----:B------:R-:W-:Y:S02]  /*7aa0*/  F2FP.TF32.F32.PACK_B R16, R16 ;  /* 0x00000010ff10723e */ /* 0x000fe400024050ff */
[----:B------:R1:W-:Y:S01]  /*7ab0*/  STS.128 [R82+0x20], R12 ;  /* 0x0000200c52007388 */ /* 0x0003e20000000c00 */
[----:B------:R-:W-:Y:S02]  /*7ac0*/  F2FP.TF32.F32.PACK_B R17, R17 ;  /* 0x00000011ff11723e */ /* 0x000fe400024050ff */
        /* <DEDUP_REMOVED lines=11> */
[----:B------:R-:W-:Y:S02]  /*7b80*/  UIADD3 UR14, UP0, UPT, UR54, 0x680, URZ ;  /* 0x00000680360e7890 */ /* 0x000fe4000ff1e0ff */
[----:B------:R-:W-:Y:S02]  /*7b90*/  UIADD3 UR4, UPT, UPT, UR48, UR12, URZ ;  /* 0x0000000c30047290 */ /* 0x000fe4000fffe0ff */
[----:B------:R-:W-:Y:S02]  /*7ba0*/  UIADD3 UR9, UPT, UPT, UR41, 0x10, URZ ;  /* 0x0000001029097890 */ /* 0x000fe4000fffe0ff */
[----:B------:R-:W-:Y:S02]  /*7bb0*/  UIADD3 UR8, UPT, UPT, UR4, 0x200, URZ ;  /* 0x0000020004087890 */ /* 0x000fe4000fffe0ff */
[----:B------:R-:W-:Y:S01]  /*7bc0*/  UIADD3.X UR15, UPT, UPT, URZ, UR55, URZ, UP0, !UPT ;  /* 0x00000037ff0f7290 */ /* 0x000fe200087fe4ff */
[----:B------:R-:W-:Y:S01]  /*7bd0*/  UMOV UR10, UR42 ;  /* 0x0000002a000a7c82 */ /* 0x000fe20008000000 */
[----:B------:R-:W-:Y:S01]  /*7be0*/  UMOV UR11, UR36 ;  /* 0x00000024000b7c82 */ /* 0x000fe20008000000 */
[----:B------:R-:W-:Y:S02]  /*7bf0*/  UIADD3 UR5, UPT, UPT, UR41, 0x30, URZ ;  /* 0x0000003029057890 */ /* 0x000fe4000fffe0ff */
[----:B------:R-:W-:Y:S01]  /*7c00*/  UIADD3 UR4, UPT, UPT, UR4, 0x1200, URZ ;  /* 0x0000120004047890 */ /* 0x000fe2000fffe0ff */
[----:B------:R-:W-:Y:S03]  /*7c10*/  UMOV UR6, UR42 ;  /* 0x0000002a00067c82 */ /* 0x000fe60008000000 */
[----:B------:R2:W-:Y:S01]  /*7c20*/  UTMASTG.3D [UR8], [UR14] ;  /* 0x000000080e0073b5 */ /* 0x0005e20008010000 */
[----:B------:R-:W-:Y:S04]  /*7c30*/  UMOV UR7, UR36 ;  /* 0x0000002400077c82 */ /* 0x000fe80008000000 */
[----:B------:R2:W-:Y:S02]  /*7c40*/  UTMASTG.3D [UR4], [UR14] ;  /* 0x000000040e0073b5 */ /* 0x0005e40008010000 */
[----:B--2---:R0:W-:Y:S02]  /*7c50*/  UTMACMDFLUSH ;  /* 0x00000000000079b7 */ /* 0x0041e40000000000 */
.L_x_137:
[----:B------:R-:W-:Y:S05]  /*7c60*/  BSYNC.RECONVERGENT B0 ;  /* 0x0000000000007941 */ /* 0x000fea0003800200 */
.L_x_136:
[----:B------:R-:W-:Y:S01]  /*7c70*/  UIADD3 UR43, UPT, UPT, UR43, 0x1, URZ ;  /* 0x000000012b2b7890 */ /* 0x000fe2000fffe0ff */
[----:B------:R-:W-:Y:S03]  /*7c80*/  BSSY.RECONVERGENT B0, `(.L_x_138) ;  /* 0x0000008000007945 */ /* 0x000fe60003800200 */
[----:B------:R-:W-:Y:S04]  /*7c90*/  UISETP.NE.AND UP0, UPT, UR43, 0x3, UPT ;  /* 0x000000032b00788c */ /* 0x000fe8000bf05270 */
[----:B------:R-:W-:Y:S02]  /*7ca0*/  UISETP.EQ.XOR UP1, UPT, UR40, 0x3, !UP0 ;  /* 0x000000032800788c */ /* 0x000fe4000c722a70 */
[----:B------:R-:W-:Y:S02]  /*7cb0*/  USEL UR56, UR43, URZ, UP0 ;  /* 0x000000ff2b387287 */ /* 0x000fe40008000000 */
[----:B------:R-:W-:Y:S04]  /*7cc0*/  USEL UR4, URZ, 0x1, !UP1 ;  /* 0x00000001ff047887 */ /* 0x000fe8000c800000 */
[----:B------:R-:W-:Y:S01]  /*7cd0*/  ULOP3.LUT UR51, UR51, UR4, URZ, 0x3c, !UPT ;  /* 0x0000000433337292 */ /* 0x000fe2000f8e3cff */
[----:B------:R-:W-:Y:S11]  /*7ce0*/  @P0 BRA `(.L_x_139) ;  /* 0x0000000000040947 */ /* 0x000ff60003800000 */
[----:B------:R-:W-:Y:S04]  /*7cf0*/  DEPBAR.LE SB0, 0x1 ;  /* 0x000080400000791a */ /* 0x000fe80000000000 */
.L_x_139:
[----:B------:R-:W-:Y:S05]  /*7d00*/  BSYNC.RECONVERGENT B0 ;  /* 0x0000000000007941 */ /* 0x000fea0003800200 */
.L_x_138:
[----:B------:R-:W-:Y:S01]  /*7d10*/  BAR.SYNC.DEFER_BLOCKING 0x1, 0x80 ;  /* 0x0042000000007b1d */ /* 0x000fe20000010000 */
[----:B------:R-:W-:Y:S01]  /*7d20*/  UISETP.NE.AND UP0, UPT, UR50, -0x2, UPT ;  /* 0xfffffffe3200788c */ /* 0x000fe2000bf05270 */
[----:B------:R-:W-:Y:S08]  /*7d30*/  IADD3 R31, PT, PT, R31, 0x1, RZ ;  /* 0x000000011f1f7810 */ /* 0x000ff00007ffe0ff */
[----:B------:R-:W-:Y:S05]  /*7d40*/  BRA.U !UP0, `(.L_x_140) ;  /* 0x0000000108287547 */ /* 0x000fea000b800000 */
[----:B------:R-:W-:Y:S01]  /*7d50*/  ISETP.NE.AND P0, PT, R80, RZ, PT ;  /* 0x000000ff5000720c */ /* 0x000fe20003f05270 */
[----:B------:R-:W-:Y:S01]  /*7d60*/  IMAD.U32 R2, RZ, RZ, UR49 ;  /* 0x00000031ff027e24 */ /* 0x000fe2000f8e00ff */
[----:B------:R-:W-:Y:S01]  /*7d70*/  UIADD3 UR49, UPT, UPT, UR49, 0x1, URZ ;  /* 0x0000000131317890 */ /* 0x000fe2000fffe0ff */
[----:B-1----:R-:W-:Y:S03]  /*7d80*/  IMAD.U32 R0, RZ, RZ, UR37 ;  /* 0x00000025ff007e24 */ /* 0x002fe6000f8e00ff */
[----:B------:R-:W-:Y:S04]  /*7d90*/  UISETP.NE.AND UP0, UPT, UR49, 0x3, UPT ;  /* 0x000000033100788c */ /* 0x000fe8000bf05270 */
[----:B------:R-:W-:Y:S03]  /*7da0*/  USEL UR49, UR49, URZ, UP0 ;  /* 0x000000ff31317287 */ /* 0x000fe60008000000 */
[----:B------:R-:W-:Y:S05]  /*7db0*/  @P0 LEA R2, R2, UR48, 0x3 ;  /* 0x0000003002020c11 */ /* 0x000fea000f8e18ff */
[----:B------:R-:W-:Y:S05]  /*7dc0*/  @P0 VIADD R2, R2, 0x118 ;  /* 0x0000011802020836 */ /* 0x000fea0000000000 */
[----:B------:R-:W-:Y:S04]  /*7dd0*/  @P0 PRMT R0, R0, 0x654, R2 ;  /* 0x0000065400000816 */ /* 0x000fe80000000002 */
[----:B------:R2:W-:Y:S03]  /*7de0*/  @P0 SYNCS.ARRIVE.TRANS64.RED.A1T0 RZ, [R0+URZ], RZ ;  /* 0x000000ff00ff09a7 */ /* 0x0005e600081004ff */
.L_x_140:
[----:B------:R-:W-:Y:S01]  /*7df0*/  ISETP.NE.AND P2, PT, R77, RZ, PT ;  /* 0x000000ff4d00720c */ /* 0x000fe20003f45270 */
[----:B------:R-:W-:Y:S01]  /*7e00*/  UIADD3 UR50, UPT, UPT, UR50, 0x2, URZ ;  /* 0x0000000232327890 */ /* 0x000fe2000fffe0ff */
[----:B------:R-:W-:Y:S01]  /*7e10*/  ISETP.NE.AND P0, PT, R79, 0x2, PT ;  /* 0x000000024f00780c */ /* 0x000fe20003f05270 */
[----:B-1----:R-:W-:Y:S01]  /*7e20*/  IMAD.IADD R15, R29, 0x1, R62 ;  /* 0x000000011d0f7824 */ /* 0x002fe200078e023e */
[----:B------:R-:W-:Y:S01]  /*7e30*/  ISETP.NE.AND P1, PT, R31, 0x4, PT ;  /* 0x000000041f00780c */ /* 0x000fe20003f25270 */
[----:B------:R-:W-:Y:S01]  /*7e40*/  IMAD.IADD R14, R30, 0x1, R63 ;  /* 0x000000011e0e7824 */ /* 0x000fe200078e023f */
[----:B------:R-:W-:Y:S02]  /*7e50*/  SEL R2, RZ, 0x1, P0 ;  /* 0x00000001ff027807 */ /* 0x000fe40000000000 */
[----:B--2---:R-:W-:Y:S02]  /*7e60*/  SEL R0, RZ, 0x1, P1 ;  /* 0x00000001ff007807 */ /* 0x004fe40000800000 */
[----:B------:R-:W-:Y:S02]  /*7e70*/  LOP3.LUT R72, R72, R2, RZ, 0x3c, !PT ;  /* 0x0000000248487212 */ /* 0x000fe400078e3cff */
[----:B------:R-:W-:Y:S02]  /*7e80*/  LOP3.LUT R73, R73, R0, RZ, 0x3c, !PT ;  /* 0x0000000049497212 */ /* 0x000fe400078e3cff */
[----:B------:R-:W-:Y:S02]  /*7e90*/  @P2 R2UR UR36, R71 ;  /* 0x00000000472422ca */ /* 0x000fe400000e0000 */
[----:B------:R-:W-:Y:S02]  /*7ea0*/  SEL R79, R79, RZ, P0 ;  /* 0x000000ff4f4f7207 */ /* 0x000fe40000000000 */
[----:B------:R-:W-:Y:S01]  /*7eb0*/  SEL R31, R31, RZ, P1 ;  /* 0x000000ff1f1f7207 */ /* 0x000fe20000800000 */
[----:B------:R-:W-:Y:S10]  /*7ec0*/  @P2 BRA `(.L_x_141) ;  /* 0xffffffdc00582947 */ /* 0x000ff4000383ffff */
[----:B------:R-:W-:-:S09]  /*7ed0*/  UISETP.NE.AND UP0, UPT, UR53, URZ, UPT ;  /* 0x000000ff3500728c */ /* 0x000fd2000bf05270 */
[----:B------:R-:W-:Y:S05]  /*7ee0*/  BRA.U !UP0, `(.L_x_142) ;  /* 0x0000000108487547 */ /* 0x000fea000b800000 */
[----:B------:R-:W1:Y:S02]  /*7ef0*/  LDCU.64 UR4, c[0x0][0x890] ;  /* 0x00011200ff0477ac */ /* 0x000e640008000a00 */
[----:B-1----:R-:W-:-:S04]  /*7f00*/  UISETP.NE.U32.AND UP0, UPT, UR4, URZ, UPT ;  /* 0x000000ff0400728c */ /* 0x002fc8000bf05070 */
[----:B------:R-:W-:-:S09]  /*7f10*/  UISETP.NE.AND.EX UP0, UPT, UR5, URZ, UPT, UP0 ;  /* 0x000000ff0500728c */ /* 0x000fd2000bf05300 */
[----:B------:R-:W-:Y:S05]  /*7f20*/  BRA.U UP0, `(.L_x_143) ;  /* 0x00000001000c7547 */ /* 0x000fea000b800000 */
[----:B------:R-:W-:-:S13]  /*7f30*/  FSETP.NEU.AND P0, PT, R35, RZ, PT ;  /* 0x000000ff2300720b */ /* 0x000fda0003f0d000 */
[----:B------:R-:W-:Y:S05]  /*7f40*/  @!P0 EXIT ;  /* 0x000000000000894d */ /* 0x000fea0003800000 */
[----:B------:R-:W-:Y:S05]  /*7f50*/  BRA `(.L_x_142) ;  /* 0x00000000002c7947 */ /* 0x000fea0003800000 */
.L_x_143:
[----:B------:R-:W-:Y:S01]  /*7f60*/  ISETP.NE.AND P0, PT, R78, RZ, PT ;  /* 0x000000ff4e00720c */ /* 0x000fe20003f05270 */
[----:B------:R-:W-:-:S12]  /*7f70*/  BSSY.RECONVERGENT B0, `(.L_x_142) ;  /* 0x0000009000007945 */ /* 0x000fd80003800200 */
[----:B------:R-:W-:Y:S05]  /*7f80*/  @P0 BRA `(.L_x_144) ;  /* 0x0000000000140947 */ /* 0x000fea0003800000 */
[----:B------:R-:W1:Y:S02]  /*7f90*/  LDCU.64 UR4, c[0x0][0x888] ;  /* 0x00011100ff0477ac */ /* 0x000e640008000a00 */
[----:B-1----:R-:W-:-:S04]  /*7fa0*/  ISETP.NE.U32.AND P0, PT, RZ, UR4, PT ;  /* 0x00000004ff007c0c */ /* 0x002fc8000bf05070 */
[----:B------:R-:W-:-:S13]  /*7fb0*/  ISETP.NE.AND.EX P0, PT, RZ, UR5, PT, P0 ;  /* 0x00000005ff007c0c */ /* 0x000fda000bf05300 */
[----:B------:R-:W-:Y:S05]  /*7fc0*/  @!P0 EXIT ;  /* 0x000000000000894d */ /* 0x000fea0003800000 */
[----:B------:R-:W-:Y:S05]  /*7fd0*/  BRA `(.L_x_145) ;  /* 0x0000000000087947 */ /* 0x000fea0003800000 */
.L_x_144:
[----:B------:R-:W-:-:S13]  /*7fe0*/  FSETP.NEU.AND P0, PT, R35, RZ, PT ;  /* 0x000000ff2300720b */ /* 0x000fda0003f0d000 */
[----:B------:R-:W-:Y:S05]  /*7ff0*/  @!P0 EXIT ;  /* 0x000000000000894d */ /* 0x000fea0003800000 */
.L_x_145:
[----:B------:R-:W-:Y:S05]  /*8000*/  BSYNC.RECONVERGENT B0 ;  /* 0x0000000000007941 */ /* 0x000fea0003800200 */
.L_x_142:
[----:B------:R-:W-:Y:S01]  /*8010*/  ULEA UR4, UR49, UR48, 0x3 ;  /* 0x0000003031047291 */ /* 0x000fe2000f8e18ff */
[----:B------:R-:W-:-:S04]  /*8020*/  DEPBAR.LE SB0, 0x0 ;  /* 0x000080000000791a */ /* 0x000fc80000000000 */
[----:B------:R-:W-:-:S04]  /*8030*/  UIADD3 UR4, UPT, UPT, UR4, 0x118, URZ ;  /* 0x0000011804047890 */ /* 0x000fc8000fffe0ff */
[----:B------:R-:W-:-:S09]  /*8040*/  UPRMT UR4, UR37, 0x654, UR4 ;  /* 0x0000065425047896 */ /* 0x000fd20008000004 */
[----:B------:R-:W-:Y:S01]  /*8050*/  SYNCS.ARRIVE.TRANS64.RED.A1T0 RZ, [UR4], RZ ;  /* 0x000000ffffff79a7 */ /* 0x000fe20008100404 */
[----:B------:R-:W-:Y:S05]  /*8060*/  EXIT ;  /* 0x000000000000794d */ /* 0x000fea0003800000 */
.L_x_25:
[----:B--2---:R2:W4:Y:S02]  /*8070*/  SYNCS.PHASECHK.TRANS64.TRYWAIT P0, [R2+URZ+0x1b0], R3 ;  /* 0x0001b003020075a7 */ /* 0x00452400080011ff */
[----:B----4-:R-:W-:Y:S05]  /*8080*/  @!P0 NANOSLEEP.SYNCS 0x989680 ;  /* 0x009896800000895d */ /* 0x010fea0003900000 */
[----:B------:R-:W4:Y:S02]  /*8090*/  @!P0 SYNCS.PHASECHK.TRANS64 P0, [R2+URZ+0x1b0], R3 ;  /* 0x0001b003020085a7 */ /* 0x000f2400080010ff */
[----:B----4-:R-:W-:Y:S05]  /*80a0*/  @!P0 BRA `(.L_x_25) ;  /* 0xfffffffc00f08947 */ /* 0x010fea000383ffff */
[----:B------:R-:W-:Y:S05]  /*80b0*/  BRA `(.L_x_146) ;  /* 0xffffff9800387947 */ /* 0x000fea000383ffff */
.L_x_28:
[----:B------:R-:W-:-:S07]  /*80c0*/  MOV R2, UR33 ;  /* 0x0000002100027c02 */ /* 0x000fce0008000f00 */
.L_x_147:
[----:B-1----:R1:W2:Y:S02]  /*80d0*/  SYNCS.PHASECHK.TRANS64.TRYWAIT P0, [R2+URZ+0x80], R4 ;  /* 0x00008004020075a7 */ /* 0x0022a400080011ff */
[----:B--2---:R-:W-:Y:S05]  /*80e0*/  @!P0 NANOSLEEP.SYNCS 0x989680 ;  /* 0x009896800000895d */ /* 0x004fea0003900000 */
[----:B------:R-:W2:Y:S02]  /*80f0*/  @!P0 SYNCS.PHASECHK.TRANS64 P0, [R2+URZ+0x80], R4 ;  /* 0x00008004020085a7 */ /* 0x000ea400080010ff */
[----:B--2---:R-:W-:Y:S05]  /*8100*/  @!P0 BRA `(.L_x_147) ;  /* 0xfffffffc00f08947 */ /* 0x004fea000383ffff */
[----:B------:R-:W-:Y:S05]  /*8110*/  BRA `(.L_x_27) ;  /* 0xffffff9800a07947 */ /* 0x000fea000383ffff */
.L_x_35:
[----:B-1----:R-:W-:-:S07]  /*8120*/  MOV R2, UR17 ;  /* 0x0000001100027c02 */ /* 0x002fce0008000f00 */
.L_x_148:
[----:B-1----:R1:W2:Y:S02]  /*8130*/  SYNCS.PHASECHK.TRANS64.TRYWAIT P0, [R2+URZ+0x80], R4 ;  /* 0x00008004020075a7 */ /* 0x0022a400080011ff */
[----:B--2---:R-:W-:Y:S05]  /*8140*/  @!P0 NANOSLEEP.SYNCS 0x989680 ;  /* 0x009896800000895d */ /* 0x004fea0003900000 */
[----:B------:R-:W2:Y:S02]  /*8150*/  @!P0 SYNCS.PHASECHK.TRANS64 P0, [R2+URZ+0x80], R4 ;  /* 0x00008004020085a7 */ /* 0x000ea400080010ff */
[----:B--2---:R-:W-:Y:S05]  /*8160*/  @!P0 BRA `(.L_x_148) ;  /* 0xfffffffc00f08947 */ /* 0x004fea000383ffff */
[----:B------:R-:W-:Y:S05]  /*8170*/  BRA `(.L_x_34) ;  /* 0xffffff9c005c7947 */ /* 0x000fea000383ffff */
.L_x_40:
[----:B-1----:R1:W2:Y:S02]  /*8180*/  SYNCS.PHASECHK.TRANS64.TRYWAIT P0, [R2+URZ+0x140], R3 ;  /* 0x00014003020075a7 */ /* 0x0022a400080011ff */
[----:B--2---:R-:W-:Y:S05]  /*8190*/  @!P0 NANOSLEEP.SYNCS 0x989680 ;  /* 0x009896800000895d */ /* 0x004fea0003900000 */
[----:B------:R-:W2:Y:S02]  /*81a0*/  @!P0 SYNCS.PHASECHK.TRANS64 P0, [R2+URZ+0x140], R3 ;  /* 0x00014003020085a7 */ /* 0x000ea400080010ff */
[----:B--2---:R-:W-:Y:S05]  /*81b0*/  @!P0 BRA `(.L_x_40) ;  /* 0xfffffffc00f08947 */ /* 0x004fea000383ffff */
[----:B------:R-:W-:Y:S05]  /*81c0*/  BRA `(.L_x_149) ;  /* 0xffffffa000007947 */ /* 0x000fea000383ffff */
.L_x_44:
[----:B---3--:R-:W-:-:S07]  /*81d0*/  MOV R0, UR4 ;  /* 0x0000000400007c02 */ /* 0x008fce0008000f00 */
.L_x_150:
[----:B-1----:R1:W2:Y:S02]  /*81e0*/  SYNCS.PHASECHK.TRANS64.TRYWAIT P0, [R0+URZ], R2 ;  /* 0x00000002000075a7 */ /* 0x0022a400080011ff */
[----:B--2---:R-:W-:Y:S05]  /*81f0*/  @!P0 NANOSLEEP.SYNCS 0x989680 ;  /* 0x009896800000895d */ /* 0x004fea0003900000 */
[----:B------:R-:W2:Y:S02]  /*8200*/  @!P0 SYNCS.PHASECHK.TRANS64 P0, [R0+URZ], R2 ;  /* 0x00000002000085a7 */ /* 0x000ea400080010ff */
[----:B--2---:R-:W-:Y:S05]  /*8210*/  @!P0 BRA `(.L_x_150) ;  /* 0xfffffffc00f08947 */ /* 0x004fea000383ffff */
[----:B------:R-:W-:Y:S05]  /*8220*/  BRA `(.L_x_151) ;  /* 0xffffffa400707947 */ /* 0x000fea000383ffff */
.L_x_45:
[----:B---3--:R-:W-:-:S07]  /*8230*/  MOV R0, UR4 ;  /* 0x0000000400007c02 */ /* 0x008fce0008000f00 */
.L_x_152:
[----:B-1----:R1:W2:Y:S02]  /*8240*/  SYNCS.PHASECHK.TRANS64.TRYWAIT P0, [R0+URZ], R3 ;  /* 0x00000003000075a7 */ /* 0x0022a400080011ff */
[----:B--2---:R-:W-:Y:S05]  /*8250*/  @!P0 NANOSLEEP.SYNCS 0x989680 ;  /* 0x009896800000895d */ /* 0x004fea0003900000 */
[----:B------:R-:W2:Y:S02]  /*8260*/  @!P0 SYNCS.PHASECHK.TRANS64 P0, [R0+URZ], R3 ;  /* 0x00000003000085a7 */ /* 0x000ea400080010ff */
[----:B--2---:R-:W-:Y:S05]  /*8270*/  @!P0 BRA `(.L_x_152) ;  /* 0xfffffffc00f08947 */ /* 0x004fea000383ffff */
[----:B------:R-:W-:Y:S05]  /*8280*/  BRA `(.L_x_153) ;  /* 0xffffffa4007c7947 */ /* 0x000fea000383ffff */
.L_x_46:
[----:B---3--:R-:W-:-:S07]  /*8290*/  MOV R0, UR4 ;  /* 0x0000000400007c02 */ /* 0x008fce0008000f00 */
.L_x_154:
[----:B-1----:R1:W2:Y:S02]  /*82a0*/  SYNCS.PHASECHK.TRANS64.TRYWAIT P0, [R0+URZ], R3 ;  /* 0x00000003000075a7 */ /* 0x0022a400080011ff */
[----:B--2---:R-:W-:Y:S05]  /*82b0*/  @!P0 NANOSLEEP.SYNCS 0x989680 ;  /* 0x009896800000895d */ /* 0x004fea0003900000 */
[----:B------:R-:W2:Y:S02]  /*82c0*/  @!P0 SYNCS.PHASECHK.TRANS64 P0, [R0+URZ], R3 ;  /* 0x00000003000085a7 */ /* 0x000ea400080010ff */
[----:B--2---:R-:W-:Y:S05]  /*82d0*/  @!P0 BRA `(.L_x_154) ;  /* 0xfffffffc00f08947 */ /* 0x004fea000383ffff */
[----:B------:R-:W-:Y:S05]  /*82e0*/  BRA `(.L_x_155) ;  /* 0xffffffa400887947 */ /* 0x000fea000383ffff */
.L_x_47:
[----:B---3--:R-:W-:-:S07]  /*82f0*/  MOV R0, UR4 ;  /* 0x0000000400007c02 */ /* 0x008fce0008000f00 */
.L_x_156:
[----:B-1----:R1:W2:Y:S02]  /*8300*/  SYNCS.PHASECHK.TRANS64.TRYWAIT P0, [R0+URZ], R3 ;  /* 0x00000003000075a7 */ /* 0x0022a400080011ff */
[----:B--2---:R-:W-:Y:S05]  /*8310*/  @!P0 NANOSLEEP.SYNCS 0x989680 ;  /* 0x009896800000895d */ /* 0x004fea0003900000 */
[----:B------:R-:W2:Y:S02]  /*8320*/  @!P0 SYNCS.PHASECHK.TRANS64 P0, [R0+URZ], R3 ;  /* 0x00000003000085a7 */ /* 0x000ea400080010ff */
[----:B--2---:R-:W-:Y:S05]  /*8330*/  @!P0 BRA `(.L_x_156) ;  /* 0xfffffffc00f08947 */ /* 0x004fea000383ffff */
[----:B------:R-:W-:Y:S05]  /*8340*/  BRA `(.L_x_157) ;  /* 0xffffffa400947947 */ /* 0x000fea000383ffff */
.L_x_48:
[----:B---3--:R-:W-:-:S07]  /*8350*/  MOV R0, UR4 ;  /* 0x0000000400007c02 */ /* 0x008fce0008000f00 */
.L_x_158:
[----:B-1----:R1:W2:Y:S02]  /*8360*/  SYNCS.PHASECHK.TRANS64.TRYWAIT P0, [R0+URZ], R3 ;  /* 0x00000003000075a7 */ /* 0x0022a400080011ff */
[----:B--2---:R-:W-:Y:S05]  /*8370*/  @!P0 NANOSLEEP.SYNCS 0x989680 ;  /* 0x009896800000895d */ /* 0x004fea0003900000 */
[----:B------:R-:W2:Y:S02]  /*8380*/  @!P0 SYNCS.PHASECHK.TRANS64 P0, [R0+URZ], R3 ;  /* 0x00000003000085a7 */ /* 0x000ea400080010ff */
[----:B--2---:R-:W-:Y:S05]  /*8390*/  @!P0 BRA `(.L_x_158) ;  /* 0xfffffffc00f08947 */ /* 0x004fea000383ffff */
[----:B------:R-:W-:Y:S05]  /*83a0*/  BRA `(.L_x_159) ;  /* 0xffffffa400a07947 */ /* 0x000fea000383ffff */
.L_x_49:
[----:B---3--:R-:W-:-:S07]  /*83b0*/  MOV R0, UR4 ;  /* 0x0000000400007c02 */ /* 0x008fce0008000f00 */
.L_x_160:
[----:B-1----:R1:W2:Y:S02]  /*83c0*/  SYNCS.PHASECHK.TRANS64.TRYWAIT P0, [R0+URZ], R3 ;  /* 0x00000003000075a7 */ /* 0x0022a400080011ff */
[----:B--2---:R-:W-:Y:S05]  /*83d0*/  @!P0 NANOSLEEP.SYNCS 0x989680 ;  /* 0x009896800000895d */ /* 0x004fea0003900000 */
[----:B------:R-:W2:Y:S02]  /*83e0*/  @!P0 SYNCS.PHASECHK.TRANS64 P0, [R0+URZ], R3 ;  /* 0x00000003000085a7 */ /* 0x000ea400080010ff */
[----:B--2---:R-:W-:Y:S05]  /*83f0*/  @!P0 BRA `(.L_x_160) ;  /* 0xfffffffc00f08947 */ /* 0x004fea000383ffff */
[----:B------:R-:W-:Y:S05]  /*8400*/  BRA `(.L_x_161) ;  /* 0xffffffa400ac7947 */ /* 0x000fea000383ffff */
.L_x_50:
[----:B---3--:R-:W-:-:S07]  /*8410*/  MOV R0, UR4 ;  /* 0x0000000400007c02 */ /* 0x008fce0008000f00 */
.L_x_162:
[----:B-1----:R1:W2:Y:S02]  /*8420*/  SYNCS.PHASECHK.TRANS64.TRYWAIT P0, [R0+URZ], R3 ;  /* 0x00000003000075a7 */ /* 0x0022a400080011ff */
[----:B--2---:R-:W-:Y:S05]  /*8430*/  @!P0 NANOSLEEP.SYNCS 0x989680 ;  /* 0x009896800000895d */ /* 0x004fea0003900000 */
[----:B------:R-:W2:Y:S02]  /*8440*/  @!P0 SYNCS.PHASECHK.TRANS64 P0, [R0+URZ], R3 ;  /* 0x00000003000085a7 */ /* 0x000ea400080010ff */
[----:B--2---:R-:W-:Y:S05]  /*8450*/  @!P0 BRA `(.L_x_162) ;  /* 0xfffffffc00f08947 */ /* 0x004fea000383ffff */
[----:B------:R-:W-:Y:S05]  /*8460*/  BRA `(.L_x_163) ;  /* 0xffffffa400b87947 */ /* 0x000fea000383ffff */
.L_x_51:
[----:B---3--:R-:W-:-:S07]  /*8470*/  MOV R0, UR4 ;  /* 0x0000000400007c02 */ /* 0x008fce0008000f00 */
.L_x_164:
[----:B-1----:R1:W2:Y:S02]  /*8480*/  SYNCS.PHASECHK.TRANS64.TRYWAIT P0, [R0+URZ], R3 ;  /* 0x00000003000075a7 */ /* 0x0022a400080011ff */
[----:B--2---:R-:W-:Y:S05]  /*8490*/  @!P0 NANOSLEEP.SYNCS 0x989680 ;  /* 0x009896800000895d */ /* 0x004fea0003900000 */
[----:B------:R-:W2:Y:S02]  /*84a0*/  @!P0 SYNCS.PHASECHK.TRANS64 P0, [R0+URZ], R3 ;  /* 0x00000003000085a7 */ /* 0x000ea400080010ff */
[----:B--2---:R-:W-:Y:S05]  /*84b0*/  @!P0 BRA `(.L_x_164) ;  /* 0xfffffffc00f08947 */ /* 0x004fea000383ffff */
[----:B------:R-:W-:Y:S05]  /*84c0*/  BRA `(.L_x_165) ;  /* 0xffffffa400c47947 */ /* 0x000fea000383ffff */
.L_x_52:
[----:B---3--:R-:W-:-:S07]  /*84d0*/  MOV R0, UR4 ;  /* 0x0000000400007c02 */ /* 0x008fce0008000f00 */
.L_x_166:
[----:B-1----:R1:W2:Y:S02]  /*84e0*/  SYNCS.PHASECHK.TRANS64.TRYWAIT P0, [R0+URZ], R3 ;  /* 0x00000003000075a7 */ /* 0x0022a400080011ff */
[----:B--2---:R-:W-:Y:S05]  /*84f0*/  @!P0 NANOSLEEP.SYNCS 0x989680 ;  /* 0x009896800000895d */ /* 0x004fea0003900000 */
[----:B------:R-:W2:Y:S02]  /*8500*/  @!P0 SYNCS.PHASECHK.TRANS64 P0, [R0+URZ], R3 ;  /* 0x00000003000085a7 */ /* 0x000ea400080010ff */
[----:B--2---:R-:W-:Y:S05]  /*8510*/  @!P0 BRA `(.L_x_166) ;  /* 0xfffffffc00f08947 */ /* 0x004fea000383ffff */
[----:B------:R-:W-:Y:S05]  /*8520*/  BRA `(.L_x_167) ;  /* 0xffffffa400d07947 */ /* 0x000fea000383ffff */
.L_x_53:
[----:B---3--:R-:W-:-:S07]  /*8530*/  MOV R0, UR4 ;  /* 0x0000000400007c02 */ /* 0x008fce0008000f00 */
.L_x_168:
[----:B-1----:R1:W2:Y:S02]  /*8540*/  SYNCS.PHASECHK.TRANS64.TRYWAIT P0, [R0+URZ], R3 ;  /* 0x00000003000075a7 */ /* 0x0022a400080011ff */
[----:B--2---:R-:W-:Y:S05]  /*8550*/  @!P0 NANOSLEEP.SYNCS 0x989680 ;  /* 0x009896800000895d */ /* 0x004fea0003900000 */
[----:B------:R-:W2:Y:S02]  /*8560*/  @!P0 SYNCS.PHASECHK.TRANS64 P0, [R0+URZ], R3 ;  /* 0x00000003000085a7 */ /* 0x000ea400080010ff */
[----:B--2---:R-:W-:Y:S05]  /*8570*/  @!P0 BRA `(.L_x_168) ;  /* 0xfffffffc00f08947 */ /* 0x004fea000383ffff */
[----:B------:R-:W-:Y:S05]  /*8580*/  BRA `(.L_x_169) ;  /* 0xffffffa400dc7947 */ /* 0x000fea000383ffff */
.L_x_54:
[----:B---3--:R-:W-:-:S07]  /*8590*/  MOV R0, UR4 ;  /* 0x0000000400007c02 */ /* 0x008fce0008000f00 */
.L_x_170:
[----:B-1----:R1:W2:Y:S02]  /*85a0*/  SYNCS.PHASECHK.TRANS64.TRYWAIT P0, [R0+URZ], R3 ;  /* 0x00000003000075a7 */ /* 0x0022a400080011ff */
[----:B--2---:R-:W-:Y:S05]  /*85b0*/  @!P0 NANOSLEEP.SYNCS 0x989680 ;  /* 0x009896800000895d */ /* 0x004fea0003900000 */
[----:B------:R-:W2:Y:S02]  /*85c0*/  @!P0 SYNCS.PHASECHK.TRANS64 P0, [R0+URZ], R3 ;  /* 0x00000003000085a7 */ /* 0x000ea400080010ff */
[----:B--2---:R-:W-:Y:S05]  /*85d0*/  @!P0 BRA `(.L_x_170) ;  /* 0xfffffffc00f08947 */ /* 0x004fea000383ffff */
[----:B------:R-:W-:Y:S05]  /*85e0*/  BRA `(.L_x_171) ;  /* 0xffffffa400e87947 */ /* 0x000fea000383ffff */
.L_x_55:
[----:B---3--:R-:W-:-:S07]  /*85f0*/  MOV R0, UR4 ;  /* 0x0000000400007c02 */ /* 0x008fce0008000f00 */
.L_x_172:
[----:B-1----:R1:W2:Y:S02]  /*8600*/  SYNCS.PHASECHK.TRANS64.TRYWAIT P0, [R0+URZ], R3 ;  /* 0x00000003000075a7 */ /* 0x0022a400080011ff */
[----:B--2---:R-:W-:Y:S05]  /*8610*/  @!P0 NANOSLEEP.SYNCS 0x989680 ;  /* 0x009896800000895d */ /* 0x004fea0003900000 */
[----:B------:R-:W2:Y:S02]  /*8620*/  @!P0 SYNCS.PHASECHK.TRANS64 P0, [R0+URZ], R3 ;  /* 0x00000003000085a7 */ /* 0x000ea400080010ff */
[----:B--2---:R-:W-:Y:S05]  /*8630*/  @!P0 BRA `(.L_x_172) ;  /* 0xfffffffc00f08947 */ /* 0x004fea000383ffff */
[----:B------:R-:W-:Y:S05]  /*8640*/  BRA `(.L_x_173) ;  /* 0xffffffa400f47947 */ /* 0x000fea000383ffff */
.L_x_56:
[----:B---3--:R-:W-:-:S07]  /*8650*/  MOV R0, UR4 ;  /* 0x0000000400007c02 */ /* 0x008fce0008000f00 */
.L_x_174:
[----:B-1----:R1:W2:Y:S02]  /*8660*/  SYNCS.PHASECHK.TRANS64.TRYWAIT P0, [R0+URZ], R3 ;  /* 0x00000003000075a7 */ /* 0x0022a400080011ff */
[----:B--2---:R-:W-:Y:S05]  /*8670*/  @!P0 NANOSLEEP.SYNCS 0x989680 ;  /* 0x009896800000895d */ /* 0x004fea0003900000 */
[----:B------:R-:W2:Y:S02]  /*8680*/  @!P0 SYNCS.PHASECHK.TRANS64 P0, [R0+URZ], R3 ;  /* 0x00000003000085a7 */ /* 0x000ea400080010ff */
[----:B--2---:R-:W-:Y:S05]  /*8690*/  @!P0 BRA `(.L_x_174) ;  /* 0xfffffffc00f08947 */ /* 0x004fea000383ffff */
[----:B------:R-:W-:Y:S05]  /*86a0*/  BRA `(.L_x_175) ;  /* 0xffffffa800007947 */ /* 0x000fea000383ffff */
.L_x_57:
[----:B---3--:R-:W-:-:S07]  /*86b0*/  MOV R0, UR4 ;  /* 0x0000000400007c02 */ /* 0x008fce0008000f00 */
.L_x_176:
[----:B-1----:R1:W2:Y:S02]  /*86c0*/  SYNCS.PHASECHK.TRANS64.TRYWAIT P0, [R0+URZ], R3 ;  /* 0x00000003000075a7 */ /* 0x0022a400080011ff */
[----:B--2---:R-:W-:Y:S05]  /*86d0*/  @!P0 NANOSLEEP.SYNCS 0x989680 ;  /* 0x009896800000895d */ /* 0x004fea0003900000 */
[----:B------:R-:W2:Y:S02]  /*86e0*/  @!P0 SYNCS.PHASECHK.TRANS64 P0, [R0+URZ], R3 ;  /* 0x00000003000085a7 */ /* 0x000ea400080010ff */
[----:B--2---:R-:W-:Y:S05]  /*86f0*/  @!P0 BRA `(.L_x_176) ;  /* 0xfffffffc00f08947 */ /* 0x004fea000383ffff */
[----:B------:R-:W-:Y:S05]  /*8700*/  BRA `(.L_x_177) ;  /* 0xffffffa8000c7947 */ /* 0x000fea000383ffff */
.L_x_58:
[----:B---3--:R-:W-:-:S07]  /*8710*/  MOV R0, UR4 ;  /* 0x0000000400007c02 */ /* 0x008fce0008000f00 */
.L_x_178:
[----:B-1----:R1:W2:Y:S02]  /*8720*/  SYNCS.PHASECHK.TRANS64.TRYWAIT P0, [R0+URZ], R3 ;  /* 0x00000003000075a7 */ /* 0x0022a400080011ff */
[----:B--2---:R-:W-:Y:S05]  /*8730*/  @!P0 NANOSLEEP.SYNCS 0x989680 ;  /* 0x009896800000895d */ /* 0x004fea0003900000 */
[----:B------:R-:W2:Y:S02]  /*8740*/  @!P0 SYNCS.PHASECHK.TRANS64 P0, [R0+URZ], R3 ;  /* 0x00000003000085a7 */ /* 0x000ea400080010ff */
[----:B--2---:R-:W-:Y:S05]  /*8750*/  @!P0 BRA `(.L_x_178) ;  /* 0xfffffffc00f08947 */ /* 0x004fea000383ffff */
[----:B------:R-:W-:Y:S05]  /*8760*/  BRA `(.L_x_179) ;  /* 0xffffffa800187947 */ /* 0x000fea000383ffff */
.L_x_61:
[----:B-1----:R1:W2:Y:S02]  /*8770*/  SYNCS.PHASECHK.TRANS64.TRYWAIT P0, [R0+URZ+0x1a0], R4 ;  /* 0x0001a004000075a7 */ /* 0x0022a400080011ff */
[----:B--2---:R-:W-:Y:S05]  /*8780*/  @!P0 NANOSLEEP.SYNCS 0x989680 ;  /* 0x009896800000895d */ /* 0x004fea0003900000 */
[----:B------:R-:W2:Y:S02]  /*8790*/  @!P0 SYNCS.PHASECHK.TRANS64 P0, [R0+URZ+0x1a0], R4 ;  /* 0x0001a004000085a7 */ /* 0x000ea400080010ff */
[----:B--2---:R-:W-:Y:S05]  /*87a0*/  @!P0 BRA `(.L_x_61) ;  /* 0xfffffffc00f08947 */ /* 0x004fea000383ffff */
[----:B------:R-:W-:Y:S05]  /*87b0*/  BRA `(.L_x_180) ;  /* 0xffffffa800787947 */ /* 0x000fea000383ffff */
.L_x_62:
[----:B------:R-:W-:-:S07]  /*87c0*/  MOV R0, UR5 ;  /* 0x0000000500007c02 */ /* 0x000fce0008000f00 */
.L_x_181:
[----:B-1----:R1:W2:Y:S02]  /*87d0*/  SYNCS.PHASECHK.TRANS64.TRYWAIT P0, [R0+URZ+0x150], R5 ;  /* 0x00015005000075a7 */ /* 0x0022a400080011ff */
[----:B--2---:R-:W-:Y:S05]  /*87e0*/  @!P0 NANOSLEEP.SYNCS 0x989680 ;  /* 0x009896800000895d */ /* 0x004fea0003900000 */
[----:B------:R-:W2:Y:S02]  /*87f0*/  @!P0 SYNCS.PHASECHK.TRANS64 P0, [R0+URZ+0x150], R5 ;  /* 0x00015005000085a7 */ /* 0x000ea400080010ff */
[----:B--2---:R-:W-:Y:S05]  /*8800*/  @!P0 BRA `(.L_x_181) ;  /* 0xfffffffc00f08947 */ /* 0x004fea000383ffff */
[----:B------:R-:W-:Y:S05]  /*8810*/  BRA `(.L_x_182) ;  /* 0xffffffa800887947 */ /* 0x000fea000383ffff */
.L_x_63:
[----:B-1----:R1:W2:Y:S02]  /*8820*/  SYNCS.PHASECHK.TRANS64.TRYWAIT P1, [R0+URZ+0x140], R4 ;  /* 0x00014004000075a7 */ /* 0x0022a400080211ff */
[----:B--2---:R-:W-:Y:S05]  /*8830*/  @!P1 NANOSLEEP.SYNCS 0x989680 ;  /* 0x009896800000995d */ /* 0x004fea0003900000 */
[----:B------:R-:W2:Y:S02]  /*8840*/  @!P1 SYNCS.PHASECHK.TRANS64 P1, [R0+URZ+0x140], R4 ;  /* 0x00014004000095a7 */ /* 0x000ea400080210ff */
[----:B--2---:R-:W-:Y:S05]  /*8850*/  @!P1 BRA `(.L_x_63) ;  /* 0xfffffffc00f09947 */ /* 0x004fea000383ffff */
[----:B------:R-:W-:Y:S05]  /*8860*/  BRA `(.L_x_183) ;  /* 0xffffffa800b87947 */ /* 0x000fea000383ffff */
.L_x_66:
[----:B------:R-:W-:-:S07]  /*8870*/  MOV R0, UR5 ;  /* 0x0000000500007c02 */ /* 0x000fce0008000f00 */
.L_x_184:
[----:B-1----:R1:W2:Y:S02]  /*8880*/  SYNCS.PHASECHK.TRANS64.TRYWAIT P0, [R0+URZ+0x150], R2 ;  /* 0x00015002000075a7 */ /* 0x0022a400080011ff */
[----:B--2---:R-:W-:Y:S05]  /*8890*/  @!P0 NANOSLEEP.SYNCS 0x989680 ;  /* 0x009896800000895d */ /* 0x004fea0003900000 */
[----:B------:R-:W2:Y:S02]  /*88a0*/  @!P0 SYNCS.PHASECHK.TRANS64 P0, [R0+URZ+0x150], R2 ;  /* 0x00015002000085a7 */ /* 0x000ea400080010ff */
[----:B--2---:R-:W-:Y:S05]  /*88b0*/  @!P0 BRA `(.L_x_184) ;  /* 0xfffffffc00f08947 */ /* 0x004fea000383ffff */
[----:B------:R-:W-:Y:S05]  /*88c0*/  BRA `(.L_x_65) ;  /* 0xffffffac000c7947 */ /* 0x000fea000383ffff */
.L_x_75:
[----:B-1----:R-:W-:-:S04]  /*88d0*/  MOV R4, UR6 ;  /* 0x0000000600047c02 */ /* 0x002fc80008000f00 */
[----:B------:R1:W2:Y:S03]  /*88e0*/  SYNCS.PHASECHK.TRANS64.TRYWAIT P0, [R4+URZ+0x8], R5 ;  /* 0x00000805040075a7 */ /* 0x0002a600080011ff */
[----:B--2---:R-:W-:Y:S05]  /*88f0*/  @!P0 NANOSLEEP.SYNCS 0x989680 ;  /* 0x009896800000895d */ /* 0x004fea0003900000 */
[----:B------:R-:W2:Y:S02]  /*8900*/  @!P0 SYNCS.PHASECHK.TRANS64 P0, [R4+URZ+0x8], R5 ;  /* 0x00000805040085a7 */ /* 0x000ea400080010ff */
[----:B--2---:R-:W-:Y:S05]  /*8910*/  @!P0 BRA `(.L_x_75) ;  /* 0xfffffffc00ec8947 */ /* 0x004fea000383ffff */
[----:B------:R-:W-:Y:S05]  /*8920*/  BRA `(.L_x_74) ;  /* 0xffffffac00c07947 */ /* 0x000fea000383ffff */
.L_x_77:
[----:B------:R-:W-:Y:S01]  /*8930*/  BSSY B0, `(.L_x_185) ;  /* 0x0000006000007945 */ /* 0x000fe20003800000 */
[----:B------:R-:W-:-:S07]  /*8940*/  MOV R15, 0xffffffff ;  /* 0xffffffff000f7802 */ /* 0x000fce0000000f00 */
[----:B-1---5:R-:W-:Y:S05]  /*8950*/  WARPSYNC.COLLECTIVE R15, `(.L_x_186) ;  /* 0x000000000f0c7348 */ /* 0x022fea0003c00000 */
[----:B------:R-:W-:Y:S02]  /*8960*/  ELECT P6, UR79, PT ;  /* 0x00000000004f782f */ /* 0x000fe400038c0000 */
[----:B------:R-:W-:Y:S01]  /*8970*/  MOV R14, UR79 ;  /* 0x0000004f000e7c02 */ /* 0x000fe20008000f00 */
[----:B-1---5:R-:W-:Y:S10]  /*8980*/  ENDCOLLECTIVE ;  /* 0x000000000000791b */ /* 0x022ff40003800000 */
.L_x_186:
[----:B------:R-:W-:Y:S05]  /*8990*/  BSYNC B0 ;  /* 0x0000000000007941 */ /* 0x000fea0003800000 */
.L_x_185:
[----:B------:R-:W-:Y:S05]  /*89a0*/  BRA `(.L_x_187) ;  /* 0xffffffac00f07947 */ /* 0x000fea000383ffff */
.L_x_79:
[----:B-1----:R-:W-:-:S04]  /*89b0*/  MOV R2, UR6 ;  /* 0x0000000600027c02 */ /* 0x002fc80008000f00 */
[----:B------:R1:W2:Y:S03]  /*89c0*/  SYNCS.PHASECHK.TRANS64.TRYWAIT P0, [R2+URZ+0x8], R3 ;  /* 0x00000803020075a7 */ /* 0x0002a600080011ff */
[----:B--2---:R-:W-:Y:S05]  /*89d0*/  @!P0 NANOSLEEP.SYNCS 0x989680 ;  /* 0x009896800000895d */ /* 0x004fea0003900000 */
[----:B------:R-:W2:Y:S02]  /*89e0*/  @!P0 SYNCS.PHASECHK.TRANS64 P0, [R2+URZ+0x8], R3 ;  /* 0x00000803020085a7 */ /* 0x000ea400080010ff */
[----:B--2---:R-:W-:Y:S05]  /*89f0*/  @!P0 BRA `(.L_x_79) ;  /* 0xfffffffc00ec8947 */ /* 0x004fea000383ffff */
[----:B------:R-:W-:Y:S05]  /*8a00*/  BRA `(.L_x_78) ;  /* 0xffffffac00f47947 */ /* 0x000fea000383ffff */
.L_x_80:
[----:B-1----:R1:W2:Y:S02]  /*8a10*/  SYNCS.PHASECHK.TRANS64.TRYWAIT P0, [R0+URZ+0x140], R4 ;  /* 0x00014004000075a7 */ /* 0x0022a400080011ff */
[----:B--2---:R-:W-:Y:S05]  /*8a20*/  @!P0 NANOSLEEP.SYNCS 0x989680 ;  /* 0x009896800000895d */ /* 0x004fea0003900000 */
[----:B------:R-:W2:Y:S02]  /*8a30*/  @!P0 SYNCS.PHASECHK.TRANS64 P0, [R0+URZ+0x140], R4 ;  /* 0x00014004000085a7 */ /* 0x000ea400080010ff */
[----:B--2---:R-:W-:Y:S05]  /*8a40*/  @!P0 BRA `(.L_x_80) ;  /* 0xfffffffc00f08947 */ /* 0x004fea000383ffff */
[----:B------:R-:W-:Y:S05]  /*8a50*/  BRA `(.L_x_188) ;  /* 0xffffffb000e07947 */ /* 0x000fea000383ffff */
.L_x_82:
[----:B------:R-:W-:-:S07]  /*8a60*/  MOV R0, UR9 ;  /* 0x0000000900007c02 */ /* 0x000fce0008000f00 */
.L_x_189:
[----:B-1----:R1:W2:Y:S02]  /*8a70*/  SYNCS.PHASECHK.TRANS64.TRYWAIT P0, [R0+URZ+0x180], R4 ;  /* 0x00018004000075a7 */ /* 0x0022a400080011ff */
[----:B--2---:R-:W-:Y:S05]  /*8a80*/  @!P0 NANOSLEEP.SYNCS 0x989680 ;  /* 0x009896800000895d */ /* 0x004fea0003900000 */
[----:B------:R-:W2:Y:S02]  /*8a90*/  @!P0 SYNCS.PHASECHK.TRANS64 P0, [R0+URZ+0x180], R4 ;  /* 0x00018004000085a7 */ /* 0x000ea400080010ff */
[----:B--2---:R-:W-:Y:S05]  /*8aa0*/  @!P0 BRA `(.L_x_189) ;  /* 0xfffffffc00f08947 */ /* 0x004fea000383ffff */
[----:B------:R-:W-:Y:S05]  /*8ab0*/  BRA `(.L_x_190) ;  /* 0xffffffb4002c7947 */ /* 0x000fea000383ffff */
.L_x_85:
[----:B------:R-:W-:Y:S07]  /*8ac0*/  MOV R0, UR8 ;  /* 0x0000000800007c02 */ /* 0x000fee0008000f00 */
.L_x_191:
[----:B-1----:R1:W2:Y:S02]  /*8ad0*/  SYNCS.PHASECHK.TRANS64.TRYWAIT P0, [R0+URZ], R4 ;  /* 0x00000004000075a7 */ /* 0x0022a400080011ff */
[----:B--2---:R-:W-:Y:S05]  /*8ae0*/  @!P0 NANOSLEEP.SYNCS 0x989680 ;  /* 0x009896800000895d */ /* 0x004fea0003900000 */
[----:B------:R-:W2:Y:S02]  /*8af0*/  @!P0 SYNCS.PHASECHK.TRANS64 P0, [R0+URZ], R4 ;  /* 0x00000004000085a7 */ /* 0x000ea400080010ff */
[----:B--2---:R-:W-:Y:S05]  /*8b00*/  @!P0 BRA `(.L_x_191) ;  /* 0xfffffffc00f08947 */ /* 0x004fea000383ffff */
[----:B------:R-:W-:Y:S05]  /*8b10*/  BRA `(.L_x_84) ;  /* 0xffffffb400407947 */ /* 0x000fea000383ffff */
.L_x_89:
[----:B-1----:R-:W-:-:S07]  /*8b20*/  MOV R0, UR8 ;  /* 0x0000000800007c02 */ /* 0x002fce0008000f00 */
.L_x_192:
[----:B-1----:R1:W2:Y:S02]  /*8b30*/  SYNCS.PHASECHK.TRANS64.TRYWAIT P0, [R0+URZ], R2 ;  /* 0x00000002000075a7 */ /* 0x0022a400080011ff */
[----:B--2---:R-:W-:Y:S05]  /*8b40*/  @!P0 NANOSLEEP.SYNCS 0x989680 ;  /* 0x009896800000895d */ /* 0x004fea0003900000 */
[----:B------:R-:W2:Y:S02]  /*8b50*/  @!P0 SYNCS.PHASECHK.TRANS64 P0, [R0+URZ], R2 ;  /* 0x00000002000085a7 */ /* 0x000ea400080010ff */
[----:B--2---:R-:W-:Y:S05]  /*8b60*/  @!P0 BRA `(.L_x_192) ;  /* 0xfffffffc00f08947 */ /* 0x004fea000383ffff */
[----:B------:R-:W-:Y:S05]  /*8b70*/  BRA `(.L_x_193) ;  /* 0xffffffb800347947 */ /* 0x000fea000383ffff */
.L_x_90:
[----:B------:R-:W-:-:S07]  /*8b80*/  MOV R0, UR8 ;  /* 0x0000000800007c02 */ /* 0x000fce0008000f00 */
.L_x_194:
[----:B-1----:R1:W2:Y:S02]  /*8b90*/  SYNCS.PHASECHK.TRANS64.TRYWAIT P0, [R0+URZ], R3 ;  /* 0x00000003000075a7 */ /* 0x0022a400080011ff */
[----:B--2---:R-:W-:Y:S05]  /*8ba0*/  @!P0 NANOSLEEP.SYNCS 0x989680 ;  /* 0x009896800000895d */ /* 0x004fea0003900000 */
[----:B------:R-:W2:Y:S02]  /*8bb0*/  @!P0 SYNCS.PHASECHK.TRANS64 P0, [R0+URZ], R3 ;  /* 0x00000003000085a7 */ /* 0x000ea400080010ff */
[----:B--2---:R-:W-:Y:S05]  /*8bc0*/  @!P0 BRA `(.L_x_194) ;  /* 0xfffffffc00f08947 */ /* 0x004fea000383ffff */
[----:B------:R-:W-:Y:S05]  /*8bd0*/  BRA `(.L_x_195) ;  /* 0xffffffb800407947 */ /* 0x000fea000383ffff */
.L_x_91:
[----:B------:R-:W-:-:S07]  /*8be0*/  MOV R0, UR8 ;  /* 0x0000000800007c02 */ /* 0x000fce0008000f00 */
.L_x_196:
[----:B-1----:R1:W2:Y:S02]  /*8bf0*/  SYNCS.PHASECHK.TRANS64.TRYWAIT P0, [R0+URZ], R3 ;  /* 0x00000003000075a7 */ /* 0x0022a400080011ff */
[----:B--2---:R-:W-:Y:S05]  /*8c00*/  @!P0 NANOSLEEP.SYNCS 0x989680 ;  /* 0x009896800000895d */ /* 0x004fea0003900000 */
[----:B------:R-:W2:Y:S02]  /*8c10*/  @!P0 SYNCS.PHASECHK.TRANS64 P0, [R0+URZ], R3 ;  /* 0x00000003000085a7 */ /* 0x000ea400080010ff */
[----:B--2---:R-:W-:Y:S05]  /*8c20*/  @!P0 BRA `(.L_x_196) ;  /* 0xfffffffc00f08947 */ /* 0x004fea000383ffff */
[----:B------:R-:W-:Y:S05]  /*8c30*/  BRA `(.L_x_197) ;  /* 0xffffffb8004c7947 */ /* 0x000fea000383ffff */
.L_x_94:
[----:B------:R-:W-:-:S07]  /*8c40*/  MOV R0, UR7 ;  /* 0x0000000700007c02 */ /* 0x000fce0008000f00 */
.L_x_198:
[----:B-1----:R1:W2:Y:S02]  /*8c50*/  SYNCS.PHASECHK.TRANS64.TRYWAIT P1, [R0+URZ+0x1c0], R2 ;  /* 0x0001c002000075a7 */ /* 0x0022a400080211ff */
[----:B--2---:R-:W-:Y:S05]  /*8c60*/  @!P1 NANOSLEEP.SYNCS 0x989680 ;  /* 0x009896800000995d */ /* 0x004fea0003900000 */
[----:B------:R-:W2:Y:S02]  /*8c70*/  @!P1 SYNCS.PHASECHK.TRANS64 P1, [R0+URZ+0x1c0], R2 ;  /* 0x0001c002000095a7 */ /* 0x000ea400080210ff */
[----:B--2---:R-:W-:Y:S05]  /*8c80*/  @!P1 BRA `(.L_x_198) ;  /* 0xfffffffc00f09947 */ /* 0x004fea000383ffff */
[----:B------:R-:W-:Y:S05]  /*8c90*/  BRA `(.L_x_199) ;  /* 0xffffffb800987947 */ /* 0x000fea000383ffff */
.L_x_99:
[----:B--2---:R2:W4:Y:S02]  /*8ca0*/  SYNCS.PHASECHK.TRANS64.TRYWAIT P0, [R0+URZ+0x140], R2 ;  /* 0x00014002000075a7 */ /* 0x00452400080011ff */
[----:B----4-:R-:W-:Y:S05]  /*8cb0*/  @!P0 NANOSLEEP.SYNCS 0x989680 ;  /* 0x009896800000895d */ /* 0x010fea0003900000 */
[----:B------:R-:W4:Y:S02]  /*8cc0*/  @!P0 SYNCS.PHASECHK.TRANS64 P0, [R0+URZ+0x140], R2 ;  /* 0x00014002000085a7 */ /* 0x000f2400080010ff */
[----:B----4-:R-:W-:Y:S05]  /*8cd0*/  @!P0 BRA `(.L_x_99) ;  /* 0xfffffffc00f08947 */ /* 0x010fea000383ffff */
[----:B------:R-:W-:Y:S05]  /*8ce0*/  BRA `(.L_x_200) ;  /* 0xffffffbc00987947 */ /* 0x000fea000383ffff */
.L_x_102:
[----:B------:R-:W-:Y:S07]  /*8cf0*/  MOV R0, UR7 ;  /* 0x0000000700007c02 */ /* 0x000fee0008000f00 */
.L_x_201:
[----:B--2---:R2:W4:Y:S02]  /*8d00*/  SYNCS.PHASECHK.TRANS64.TRYWAIT P0, [R0+URZ+0x138], R2 ;  /* 0x00013802000075a7 */ /* 0x00452400080011ff */
[----:B----4-:R-:W-:Y:S05]  /*8d10*/  @!P0 NANOSLEEP.SYNCS 0x989680 ;  /* 0x009896800000895d */ /* 0x010fea0003900000 */
[----:B------:R-:W4:Y:S02]  /*8d20*/  @!P0 SYNCS.PHASECHK.TRANS64 P0, [R0+URZ+0x138], R2 ;  /* 0x00013802000085a7 */ /* 0x000f2400080010ff */
[----:B----4-:R-:W-:Y:S05]  /*8d30*/  @!P0 BRA `(.L_x_201) ;  /* 0xfffffffc00f08947 */ /* 0x010fea000383ffff */
[----:B------:R-:W-:Y:S05]  /*8d40*/  BRA `(.L_x_101) ;  /* 0xffffffc000787947 */ /* 0x000fea000383ffff */
.L_x_105:
[----:B------:R-:W-:Y:S07]  /*8d50*/  MOV R0, UR15 ;  /* 0x0000000f00007c02 */ /* 0x000fee0008000f00 */
.L_x_202:
[----:B-1----:R1:W2:Y:S02]  /*8d60*/  SYNCS.PHASECHK.TRANS64.TRYWAIT P0, [R0+URZ+0x118], R9 ;  /* 0x00011809000075a7 */ /* 0x0022a400080011ff */
[----:B--2---:R-:W-:Y:S05]  /*8d70*/  @!P0 NANOSLEEP.SYNCS 0x989680 ;  /* 0x009896800000895d */ /* 0x004fea0003900000 */
[----:B------:R-:W2:Y:S02]  /*8d80*/  @!P0 SYNCS.PHASECHK.TRANS64 P0, [R0+URZ+0x118], R9 ;  /* 0x00011809000085a7 */ /* 0x000ea400080010ff */
[----:B--2---:R-:W-:Y:S05]  /*8d90*/  @!P0 BRA `(.L_x_202) ;  /* 0xfffffffc00f08947 */ /* 0x004fea000383ffff */
[----:B------:R-:W-:Y:S05]  /*8da0*/  BRA `(.L_x_203) ;  /* 0xffffffc000f07947 */ /* 0x000fea000383ffff */
.L_x_106:
[----:B------:R-:W-:Y:S07]  /*8db0*/  MOV R0, UR13 ;  /* 0x0000000d00007c02 */ /* 0x000fee0008000f00 */
.L_x_204:
[----:B-1----:R1:W2:Y:S02]  /*8dc0*/  SYNCS.PHASECHK.TRANS64.TRYWAIT P0, [R0+URZ+0x118], R14 ;  /* 0x0001180e000075a7 */ /* 0x0022a400080011ff */
[----:B--2---:R-:W-:Y:S05]  /*8dd0*/  @!P0 NANOSLEEP.SYNCS 0x989680 ;  /* 0x009896800000895d */ /* 0x004fea0003900000 */
[----:B------:R-:W2:Y:S02]  /*8de0*/  @!P0 SYNCS.PHASECHK.TRANS64 P0, [R0+URZ+0x118], R14 ;  /* 0x0001180e000085a7 */ /* 0x000ea400080010ff */
[----:B--2---:R-:W-:Y:S05]  /*8df0*/  @!P0 BRA `(.L_x_204) ;  /* 0xfffffffc00f08947 */ /* 0x004fea000383ffff */
[----:B------:R-:W-:Y:S05]  /*8e00*/  BRA `(.L_x_205) ;  /* 0xffffffc400ac7947 */ /* 0x000fea000383ffff */
.L_x_108:
[----:B------:R-:W-:-:S07]  /*8e10*/  MOV R0, UR4 ;  /* 0x0000000400007c02 */ /* 0x000fce0008000f00 */
.L_x_206:
[----:B-1----:R1:W4:Y:S02]  /*8e20*/  SYNCS.PHASECHK.TRANS64.TRYWAIT P0, [R0+URZ], R2 ;  /* 0x00000002000075a7 */ /* 0x00232400080011ff */
[----:B----4-:R-:W-:Y:S05]  /*8e30*/  @!P0 NANOSLEEP.SYNCS 0x989680 ;  /* 0x009896800000895d */ /* 0x010fea0003900000 */
[----:B------:R-:W4:Y:S02]  /*8e40*/  @!P0 SYNCS.PHASECHK.TRANS64 P0, [R0+URZ], R2 ;  /* 0x00000002000085a7 */ /* 0x000f2400080010ff */
[----:B----4-:R-:W-:Y:S05]  /*8e50*/  @!P0 BRA `(.L_x_206) ;  /* 0xfffffffc00f08947 */ /* 0x010fea000383ffff */
[----:B------:R-:W-:Y:S05]  /*8e60*/  BRA `(.L_x_207) ;  /* 0xffffffc800547947 */ /* 0x000fea000383ffff */
.L_x_109:
[----:B------:R-:W-:-:S07]  /*8e70*/  MOV R0, UR4 ;  /* 0x0000000400007c02 */ /* 0x000fce0008000f00 */
.L_x_208:
[----:B-1----:R1:W4:Y:S02]  /*8e80*/  SYNCS.PHASECHK.TRANS64.TRYWAIT P0, [R0+URZ], R2 ;  /* 0x00000002000075a7 */ /* 0x00232400080011ff */
[----:B----4-:R-:W-:Y:S05]  /*8e90*/  @!P0 NANOSLEEP.SYNCS 0x989680 ;  /* 0x009896800000895d */ /* 0x010fea0003900000 */
[----:B------:R-:W4:Y:S02]  /*8ea0*/  @!P0 SYNCS.PHASECHK.TRANS64 P0, [R0+URZ], R2 ;  /* 0x00000002000085a7 */ /* 0x000f2400080010ff */
[----:B----4-:R-:W-:Y:S05]  /*8eb0*/  @!P0 BRA `(.L_x_208) ;  /* 0xfffffffc00f08947 */ /* 0x010fea000383ffff */
[----:B------:R-:W-:Y:S05]  /*8ec0*/  BRA `(.L_x_209) ;  /* 0xffffffc800607947 */ /* 0x000fea000383ffff */
.L_x_111:
[----:B--2---:R2:W3:Y:S02]  /*8ed0*/  SYNCS.PHASECHK.TRANS64.TRYWAIT P0, [R0+URZ+0x140], R2 ;  /* 0x00014002000075a7 */ /* 0x0044e400080011ff */
[----:B---3--:R-:W-:Y:S05]  /*8ee0*/  @!P0 NANOSLEEP.SYNCS 0x989680 ;  /* 0x009896800000895d */ /* 0x008fea0003900000 */
[----:B------:R-:W3:Y:S02]  /*8ef0*/  @!P0 SYNCS.PHASECHK.TRANS64 P0, [R0+URZ+0x140], R2 ;  /* 0x00014002000085a7 */ /* 0x000ee400080010ff */
[----:B---3--:R-:W-:Y:S05]  /*8f00*/  @!P0 BRA `(.L_x_111) ;  /* 0xfffffffc00f08947 */ /* 0x008fea000383ffff */
[----:B------:R-:W-:Y:S05]  /*8f10*/  BRA `(.L_x_210) ;  /* 0xffffffcc00587947 */ /* 0x000fea000383ffff */
.L_x_121:
[----:B-1----:R1:W3:Y:S02]  /*8f20*/  SYNCS.PHASECHK.TRANS64.TRYWAIT P1, [R0+URZ+0x100], R3 ;  /* 0x00010003000075a7 */ /* 0x0022e400080211ff */
[----:B---3--:R-:W-:Y:S05]  /*8f30*/  @!P1 NANOSLEEP.SYNCS 0x989680 ;  /* 0x009896800000995d */ /* 0x008fea0003900000 */
[----:B------:R-:W3:Y:S02]  /*8f40*/  @!P1 SYNCS.PHASECHK.TRANS64 P1, [R0+URZ+0x100], R3 ;  /* 0x00010003000095a7 */ /* 0x000ee400080210ff */
[----:B---3--:R-:W-:Y:S05]  /*8f50*/  @!P1 BRA `(.L_x_121) ;  /* 0xfffffffc00f09947 */ /* 0x008fea000383ffff */
[----:B------:R-:W-:Y:S05]  /*8f60*/  BRA `(.L_x_120) ;  /* 0xffffffd800887947 */ /* 0x000fea000383ffff */
.L_x_123:
[----:B-1----:R1:W4:Y:S02]  /*8f70*/  SYNCS.PHASECHK.TRANS64.TRYWAIT P0, [R81+URZ+0x160], R2 ;  /* 0x00016002510075a7 */ /* 0x00232400080011ff */
[----:B----4-:R-:W-:Y:S05]  /*8f80*/  @!P0 NANOSLEEP.SYNCS 0x989680 ;  /* 0x009896800000895d */ /* 0x010fea0003900000 */
[----:B------:R-:W4:Y:S02]  /*8f90*/  @!P0 SYNCS.PHASECHK.TRANS64 P0, [R81+URZ+0x160], R2 ;  /* 0x00016002510085a7 */ /* 0x000f2400080010ff */
[----:B----4-:R-:W-:Y:S05]  /*8fa0*/  @!P0 BRA `(.L_x_123) ;  /* 0xfffffffc00f08947 */ /* 0x010fea000383ffff */
[----:B------:R-:W-:Y:S05]  /*8fb0*/  BRA `(.L_x_122) ;  /* 0xffffffd800c07947 */ /* 0x000fea000383ffff */
.L_x_134:
[----:B-1----:R1:W2:Y:S02]  /*8fc0*/  SYNCS.PHASECHK.TRANS64.TRYWAIT P0, [R2+URZ+0x100], R91 ;  /* 0x0001005b020075a7 */ /* 0x0022a400080011ff */
[----:B--2---:R-:W-:Y:S05]  /*8fd0*/  @!P0 NANOSLEEP.SYNCS 0x989680 ;  /* 0x009896800000895d */ /* 0x004fea0003900000 */
[----:B------:R-:W2:Y:S02]  /*8fe0*/  @!P0 SYNCS.PHASECHK.TRANS64 P0, [R2+URZ+0x100], R91 ;  /* 0x0001005b020085a7 */ /* 0x000ea400080010ff */
[----:B--2---:R-:W-:Y:S05]  /*8ff0*/  @!P0 BRA `(.L_x_134) ;  /* 0xfffffffc00f08947 */ /* 0x004fea000383ffff */
[----:B------:R-:W-:Y:S05]  /*9000*/  BRA `(.L_x_133) ;  /* 0xffffffe400007947 */ /* 0x000fea000383ffff */
        .weak           $__internal_0_$__cuda_sm10x_tcgen05_guardrail_trap_col_being_dealloced_not_returned_by_alloc
        .type           $__internal_0_$__cuda_sm10x_tcgen05_guardrail_trap_col_being_dealloced_not_returned_by_alloc,@function
        .size           $__internal_0_$__cuda_sm10x_tcgen05_guardrail_trap_col_being_dealloced_not_returned_by_alloc,($__internal_1_$__cuda_sm10x_tcgen05_guardrail_trap_phase_invalid_during_alloc - $__internal_0_$__cuda_sm10x_tcgen05_guardrail_trap_col_being_dealloced_not_returned_by_alloc)
$__internal_0_$__cuda_sm10x_tcgen05_guardrail_trap_col_being_dealloced_not_returned_by_alloc:
[----:B------:R-:W-:Y:S05]  /*9010*/  BPT.TRAP 0x1 ;  /* 0x000000040000795c */ /* 0x000fea0000300000 */
[----:B------:R-:W-:-:S04]  /*9020*/  HFMA2 R3, -RZ, RZ, 0, 0 ;  /* 0x00000000ff037431 */ /* 0x000fc800000001ff */
[----:B------:R-:W-:Y:S05]  /*9030*/  RET.REL.NODEC R2 `(_ZN7cutlass13device_kernelINS_4gemm6kernel13GemmUniversalIN4cute5tupleIJiiiiEEENS1_10collective13CollectiveMmaINS1_35MainloopSm100TmaUmmaWarpSpecializedILi16ELi2ELi4ENS5_IJNS4_1CILi2EEENSA_ILi1EEESC_EEEEENS5_IJNSA_ILi128EEENSA_ILi64EEENSA_ILi32EEEEEENS_10tfloat32_tENS5_IJlSC_lEEESJ_SK_NS4_8TiledMMAINS4_8MMA_AtomIJNS4_23SM100_MMA_TF32_2x1SM_SSISJ_SJ_fLi128ELi64ELNS4_4UMMA5MajorE0ELSP_0ELNSO_7ScaleInE0ELSQ_0EEEEEENS4_6LayoutINS5_IJSC_SC_SC_EEENS5_IJNSA_ILi0EEESV_SV_EEEEENS5_IJNS4_10UnderscoreESY_SY_EEEEENS4_18SM100_TMA_2SM_LOADENS4_14ComposedLayoutINS4_7SwizzleILi3ELi4ELi3EEENS4_18smem_ptr_flag_bitsILi32EEENST_INS5_IJNSA_ILi8EEESH_EEENS5_IJSH_SC_EEEEEEEvNS4_8identityES11_S1B_vS1C_EENS_8epilogue10collective18CollectiveEpilogueINS1E_23Sm100TmaWarpSpecializedILi3ELi2ELi16ELb1ELb0EEEJNS5_IJSG_SG_SH_EEENS5_IJNST_ISG_SC_EENST_INS5_IJNSA_ILi16EEESB_EEENS5_IJSC_SH_EEEEEEEESJ_SK_SJ_SK_NS1E_6fusion15FusionCallbacksIS1I_NS1Q_17LinearCombinationISJ_fSJ_fLNS_15FloatRoundStyleE2EEES1J_S1P_JEEENS4_5SM1004TMEM4LOAD26SM100_TMEM_LOAD_32dp32b16xENS4_13SM90_TMA_LOADENS12_INS13_ILi2ELi4ELi3EEES16_NST_INS5_IJS17_S1L_EEENS5_IJS1L_SC_EEEEEEENS4_39AutoVectorizingCopyWithAssumedAlignmentILi128EEENS4_14SM90_TMA_STOREES25_S27_S27_EEEvvEEEEvNT_6ParamsE) ;  /* 0xffffff6c02f07950 */ /* 0x000fea0003c3ffff */
        .weak           $__internal_1_$__cuda_sm10x_tcgen05_guardrail_trap_phase_invalid_during_alloc
        .type           $__internal_1_$__cuda_sm10x_tcgen05_guardrail_trap_phase_invalid_during_alloc,@function
        .size           $__internal_1_$__cuda_sm10x_tcgen05_guardrail_trap_phase_invalid_during_alloc,($__internal_2_$__cuda_sm10x_tcgen05_guardrail_trap_unallocated_columns_being_dealloced - $__internal_1_$__cuda_sm10x_tcgen05_guardrail_trap_phase_invalid_during_alloc)
$__internal_1_$__cuda_sm10x_tcgen05_guardrail_trap_phase_invalid_during_alloc:
[----:B------:R-:W-:Y:S05]  /*9040*/  BPT.TRAP 0x1 ;  /* 0x000000040000795c */ /* 0x000fea0000300000 */
[----:B------:R-:W-:-:S04]  /*9050*/  MOV R3, 0x0 ;  /* 0x0000000000037802 */ /* 0x000fc80000000f00 */
[----:B------:R-:W-:Y:S05]  /*9060*/  RET.REL.NODEC R2 `(_ZN7cutlass13device_kernelINS_4gemm6kernel13GemmUniversalIN4cute5tupleIJiiiiEEENS1_10collective13CollectiveMmaINS1_35MainloopSm100TmaUmmaWarpSpecializedILi16ELi2ELi4ENS5_IJNS4_1CILi2EEENSA_ILi1EEESC_EEEEENS5_IJNSA_ILi128EEENSA_ILi64EEENSA_ILi32EEEEEENS_10tfloat32_tENS5_IJlSC_lEEESJ_SK_NS4_8TiledMMAINS4_8MMA_AtomIJNS4_23SM100_MMA_TF32_2x1SM_SSISJ_SJ_fLi128ELi64ELNS4_4UMMA5MajorE0ELSP_0ELNSO_7ScaleInE0ELSQ_0EEEEEENS4_6LayoutINS5_IJSC_SC_SC_EEENS5_IJNSA_ILi0EEESV_SV_EEEEENS5_IJNS4_10UnderscoreESY_SY_EEEEENS4_18SM100_TMA_2SM_LOADENS4_14ComposedLayoutINS4_7SwizzleILi3ELi4ELi3EEENS4_18smem_ptr_flag_bitsILi32EEENST_INS5_IJNSA_ILi8EEESH_EEENS5_IJSH_SC_EEEEEEEvNS4_8identityES11_S1B_vS1C_EENS_8epilogue10collective18CollectiveEpilogueINS1E_23Sm100TmaWarpSpecializedILi3ELi2ELi16ELb1ELb0EEEJNS5_IJSG_SG_SH_EEENS5_IJNST_ISG_SC_EENST_INS5_IJNSA_ILi16EEESB_EEENS5_IJSC_SH_EEEEEEEESJ_SK_SJ_SK_NS1E_6fusion15FusionCallbacksIS1I_NS1Q_17LinearCombinationISJ_fSJ_fLNS_15FloatRoundStyleE2EEES1J_S1P_JEEENS4_5SM1004TMEM4LOAD26SM100_TMEM_LOAD_32dp32b16xENS4_13SM90_TMA_LOADENS12_INS13_ILi2ELi4ELi3EEES16_NST_INS5_IJS17_S1L_EEENS5_IJS1L_SC_EEEEEEENS4_39AutoVectorizingCopyWithAssumedAlignmentILi128EEENS4_14SM90_TMA_STOREES25_S27_S27_EEEvvEEEEvNT_6ParamsE) ;  /* 0xffffff6c02e47950 */ /* 0x000fea0003c3ffff */
        .weak           $__internal_2_$__cuda_sm10x_tcgen05_guardrail_trap_unallocated_columns_being_dealloced
        .type           $__internal_2_$__cuda_sm10x_tcgen05_guardrail_trap_unallocated_columns_being_dealloced,@function
        .size           $__internal_2_$__cuda_sm10x_tcgen05_guardrail_trap_unallocated_columns_being_dealloced,(.L_x_212 - $__internal_2_$__cuda_sm10x_tcgen05_guardrail_trap_unallocated_columns_being_dealloced)
$__internal_2_$__cuda_sm10x_tcgen05_guardrail_trap_unallocated_columns_being_dealloced:
[----:B------:R-:W-:Y:S05]  /*9070*/  BPT.TRAP 0x1 ;  /* 0x000000040000795c */ /* 0x000fea0000300000 */
[----:B------:R-:W-:-:S04]  /*9080*/  HFMA2 R3, -RZ, RZ, 0, 0 ;  /* 0x00000000ff037431 */ /* 0x000fc800000001ff */
[----:B------:R-:W-:Y:S05]  /*9090*/  RET.REL.NODEC R2 `(_ZN7cutlass13device_kernelINS_4gemm6kernel13GemmUniversalIN4cute5tupleIJiiiiEEENS1_10collective13CollectiveMmaINS1_35MainloopSm100TmaUmmaWarpSpecializedILi16ELi2ELi4ENS5_IJNS4_1CILi2EEENSA_ILi1EEESC_EEEEENS5_IJNSA_ILi128EEENSA_ILi64EEENSA_ILi32EEEEEENS_10tfloat32_tENS5_IJlSC_lEEESJ_SK_NS4_8TiledMMAINS4_8MMA_AtomIJNS4_23SM100_MMA_TF32_2x1SM_SSISJ_SJ_fLi128ELi64ELNS4_4UMMA5MajorE0ELSP_0ELNSO_7ScaleInE0ELSQ_0EEEEEENS4_6LayoutINS5_IJSC_SC_SC_EEENS5_IJNSA_ILi0EEESV_SV_EEEEENS5_IJNS4_10UnderscoreESY_SY_EEEEENS4_18SM100_TMA_2SM_LOADENS4_14ComposedLayoutINS4_7SwizzleILi3ELi4ELi3EEENS4_18smem_ptr_flag_bitsILi32EEENST_INS5_IJNSA_ILi8EEESH_EEENS5_IJSH_SC_EEEEEEEvNS4_8identityES11_S1B_vS1C_EENS_8epilogue10collective18CollectiveEpilogueINS1E_23Sm100TmaWarpSpecializedILi3ELi2ELi16ELb1ELb0EEEJNS5_IJSG_SG_SH_EEENS5_IJNST_ISG_SC_EENST_INS5_IJNSA_ILi16EEESB_EEENS5_IJSC_SH_EEEEEEEESJ_SK_SJ_SK_NS1E_6fusion15FusionCallbacksIS1I_NS1Q_17LinearCombinationISJ_fSJ_fLNS_15FloatRoundStyleE2EEES1J_S1P_JEEENS4_5SM1004TMEM4LOAD26SM100_TMEM_LOAD_32dp32b16xENS4_13SM90_TMA_LOADENS12_INS13_ILi2ELi4ELi3EEES16_NST_INS5_IJS17_S1L_EEENS5_IJS1L_SC_EEEEEEENS4_39AutoVectorizingCopyWithAssumedAlignmentILi128EEENS4_14SM90_TMA_STOREES25_S27_S27_EEEvvEEEEvNT_6ParamsE) ;  /* 0xffffff6c02d87950 */ /* 0x000fea0003c3ffff */
.L_x_211:
[----:B------:R-:W-:-:S00]  /*90a0*/  BRA `(.L_x_211) ;  /* 0xfffffffc00fc7947 */ /* 0x000fc0000383ffff */
[----:B------:R-:W-:-:S00]  /*90b0*/  NOP ;  /* 0x0000000000007918 */ /* 0x000fc00000000000 */
        /* <DEDUP_REMOVED lines=12> */
.L_x_212:


//--------------------- .nv.global.init           --------------------------
	.section	.nv.global.init,"aw",@progbits
.nv.global.init:
	.type		$str$27,@object
	.size		$str$27,($str$28 - $str$27)
$str$27:
        /*0000*/ 	.byte	0x28, 0x61, 0x64, 0x64, 0x72, 0x65, 0x73, 0x73, 0x20, 0x26, 0x20, 0x6d, 0x61, 0x73, 0x6b, 0x29
        /*0010*/ 	.byte	0x20, 0x3d, 0x3d, 0x20, 0x30, 0x00
	.type		$str$28,@object
	.size		$str$28,($str$26 - $str$28)
$str$28:
        /*0016*/ 	.byte	0x2f, 0x74, 0x6d, 0x70, 0x2f, 0x63, 0x75, 0x74, 0x6c, 0x61, 0x73, 0x73, 0x5f, 0x73, 0x77, 0x65
        /*0026*/ 	.byte	0x65, 0x70, 0x5f, 0x73, 0x72, 0x63, 0x2f, 0x69, 0x6e, 0x63, 0x6c, 0x75, 0x64, 0x65, 0x2f, 0x63
        /*0036*/ 	.byte	0x75, 0x74, 0x65, 0x2f, 0x70, 0x6f, 0x69, 0x6e, 0x74, 0x65, 0x72, 0x5f, 0x66, 0x6c, 0x61, 0x67
        /*0046*/ 	.byte	0x67, 0x65, 0x64, 0x2e, 0x68, 0x70, 0x70, 0x00
	.type		$str$26,@object
	.size		$str$26,($str$25 - $str$26)
$str$26:
        /*004e*/ 	.byte	0x2f, 0x74, 0x6d, 0x70, 0x2f, 0x63, 0x75, 0x74, 0x6c, 0x61, 0x73, 0x73, 0x5f, 0x73, 0x77, 0x65
        /*005e*/ 	.byte	0x65, 0x70, 0x5f, 0x73, 0x72, 0x63, 0x2f, 0x69, 0x6e, 0x63, 0x6c, 0x75, 0x64, 0x65, 0x2f, 0x63
        /*006e*/ 	.byte	0x75, 0x74, 0x65, 0x2f, 0x61, 0x74, 0x6f, 0x6d, 0x2f, 0x63, 0x6f, 0x70, 0x79, 0x5f, 0x74, 0x72
        /*007e*/ 	.byte	0x61, 0x69, 0x74, 0x73, 0x5f, 0x73, 0x6d, 0x31, 0x30, 0x30, 0x2e, 0x68, 0x70, 0x70, 0x00
	.type		$str$25,@object
	.size		$str$25,(__unnamed_1 - $str$25)
$str$25:
        /*008d*/ 	.byte	0x28, 0x28, 0x75, 0x69, 0x6e, 0x74, 0x33, 0x32, 0x5f, 0x74, 0x28, 0x74, 0x68, 0x72, 0x65, 0x61
        /*009d*/ 	.byte	0x64, 0x49, 0x64, 0x78, 0x2e, 0x78, 0x29, 0x20, 0x2f, 0x20, 0x33, 0x32, 0x29, 0x20, 0x25, 0x20
        /*00ad*/ 	.byte	0x34, 0x29, 0x20, 0x3d, 0x3d, 0x20, 0x28, 0x28, 0x28, 0x74, 0x6d, 0x65, 0x6d, 0x5f, 0x61, 0x64
        /*00bd*/ 	.byte	0x64, 0x72, 0x20, 0x3e, 0x3e, 0x20, 0x31, 0x36, 0x29, 0x20, 0x2f, 0x20, 0x33, 0x32, 0x29, 0x20
        /*00cd*/ 	.byte	0x25, 0x20, 0x34, 0x29, 0x00
	.type		__unnamed_1,@object
	.size		__unnamed_1,(__unnamed_2 - __unnamed_1)
__unnamed_1:
        /*00d2*/ 	.byte	0x61, 0x75, 0x74, 0x6f, 0x20, 0x63, 0x75, 0x74, 0x65, 0x3a, 0x3a, 0x61, 0x73, 0x5f, 0x70, 0x6f
        /* <DEDUP_REMOVED lines=24> */
        /*0262*/ 	.byte	0x43, 0x3c, 0x32, 0x30, 0x34, 0x38, 0x3e, 0x3e, 0x3e, 0x3e, 0x5d, 0x00
	.type		__unnamed_2,@object
	.size		__unnamed_2,(.L_2 - __unnamed_2)
__unnamed_2:
        /* <DEDUP_REMOVED lines=42> */
        /*050e*/ 	.byte	0x3e, 0x5d, 0x00
.L_2:


//--------------------- .nv.shared._ZN7cutlass13device_kernelINS_4gemm6kernel13GemmUniversalIN4cute5tupleIJiiiiEEENS1_10collective13CollectiveMmaINS1_35MainloopSm100TmaUmmaWarpSpecializedILi16ELi2ELi4ENS5_IJNS4_1CILi2EEENSA_ILi1EEESC_EEEEENS5_IJNSA_ILi128EEENSA_ILi64EEENSA_ILi32EEEEEENS_10tfloat32_tENS5_IJlSC_lEEESJ_SK_NS4_8TiledMMAINS4_8MMA_AtomIJNS4_23SM100_MMA_TF32_2x1SM_SSISJ_SJ_fLi128ELi64ELNS4_4UMMA5MajorE0ELSP_0ELNSO_7ScaleInE0ELSQ_0EEEEEENS4_6LayoutINS5_IJSC_SC_SC_EEENS5_IJNSA_ILi0EEESV_SV_EEEEENS5_IJNS4_10UnderscoreESY_SY_EEEEENS4_18SM100_TMA_2SM_LOADENS4_14ComposedLayoutINS4_7SwizzleILi3ELi4ELi3EEENS4_18smem_ptr_flag_bitsILi32EEENST_INS5_IJNSA_ILi8EEESH_EEENS5_IJSH_SC_EEEEEEEvNS4_8identityES11_S1B_vS1C_EENS_8epilogue10collective18CollectiveEpilogueINS1E_23Sm100TmaWarpSpecializedILi3ELi2ELi16ELb1ELb0EEEJNS5_IJSG_SG_SH_EEENS5_IJNST_ISG_SC_EENST_INS5_IJNSA_ILi16EEESB_EEENS5_IJSC_SH_EEEEEEEESJ_SK_SJ_SK_NS1E_6fusion15FusionCallbacksIS1I_NS1Q_17LinearCombinationISJ_fSJ_fLNS_15FloatRoundStyleE2EEES1J_S1P_JEEENS4_5SM1004TMEM4LOAD26SM100_TMEM_LOAD_32dp32b16xENS4_13SM90_TMA_LOADENS12_INS13_ILi2ELi4ELi3EEES16_NST_INS5_IJS17_S1L_EEENS5_IJS1L_SC_EEEEEEENS4_39AutoVectorizingCopyWithAssumedAlignmentILi128EEENS4_14SM90_TMA_STOREES25_S27_S27_EEEvvEEEEvNT_6ParamsE --------------------------
	.section	.nv.shared._ZN7cutlass13device_kernelINS_4gemm6kernel13GemmUniversalIN4cute5tupleIJiiiiEEENS1_10collective13CollectiveMmaINS1_35MainloopSm100TmaUmmaWarpSpecializedILi16ELi2ELi4ENS5_IJNS4_1CILi2EEENSA_ILi1EEESC_EEEEENS5_IJNSA_ILi128EEENSA_ILi64EEENSA_ILi32EEEEEENS_10tfloat32_tENS5_IJlSC_lEEESJ_SK_NS4_8TiledMMAINS4_8MMA_AtomIJNS4_23SM100_MMA_TF32_2x1SM_SSISJ_SJ_fLi128ELi64ELNS4_4UMMA5MajorE0ELSP_0ELNSO_7ScaleInE0ELSQ_0EEEEEENS4_6LayoutINS5_IJSC_SC_SC_EEENS5_IJNSA_ILi0EEESV_SV_EEEEENS5_IJNS4_10UnderscoreESY_SY_EEEEENS4_18SM100_TMA_2SM_LOADENS4_14ComposedLayoutINS4_7SwizzleILi3ELi4ELi3EEENS4_18smem_ptr_flag_bitsILi32EEENST_INS5_IJNSA_ILi8EEESH_EEENS5_IJSH_SC_EEEEEEEvNS4_8identityES11_S1B_vS1C_EENS_8epilogue10collective18CollectiveEpilogueINS1E_23Sm100TmaWarpSpecializedILi3ELi2ELi16ELb1ELb0EEEJNS5_IJSG_SG_SH_EEENS5_IJNST_ISG_SC_EENST_INS5_IJNSA_ILi16EEESB_EEENS5_IJSC_SH_EEEEEEEESJ_SK_SJ_SK_NS1E_6fusion15FusionCallbacksIS1I_NS1Q_17LinearCombinationISJ_fSJ_fLNS_15FloatRoundStyleE2EEES1J_S1P_JEEENS4_5SM1004TMEM4LOAD26SM100_TMEM_LOAD_32dp32b16xENS4_13SM90_TMA_LOADENS12_INS13_ILi2ELi4ELi3EEES16_NST_INS5_IJS17_S1L_EEENS5_IJS1L_SC_EEEEEEENS4_39AutoVectorizingCopyWithAssumedAlignmentILi128EEENS4_14SM90_TMA_STOREES25_S27_S27_EEEvvEEEEvNT_6ParamsE,"aw",@nobits
	.sectionflags	@""
	.align	16
	.zero		1024


//--------------------- .nv.shared.reserved.0     --------------------------
	.section	.nv.shared.reserved.0,"aw",@nobits
	.weak		__nv_reservedSMEM_offset_0_alias
	.size		__nv_reservedSMEM_offset_0_alias, 0, 64
	.other		__nv_reservedSMEM_offset_0_alias,@"STO_CUDA_RESERVED_SHARED STV_DEFAULT"
__nv_reservedSMEM_offset_0_alias:
	.zero		0
.nv.shared.reserved.0:
	.zero		64
	.weak		__nv_reservedSMEM_tcgen05_partition
	.type		__nv_reservedSMEM_tcgen05_partition,@object
	.size		__nv_reservedSMEM_tcgen05_partition,(.L_0 - __nv_reservedSMEM_tcgen05_partition)
__nv_reservedSMEM_tcgen05_partition:
	.zero		32
.L_0:


//--------------------- .nv.global                --------------------------
	.section	.nv.global,"aw",@nobits
.nv.global:
	.type		_ZN40_INTERNAL_7e76a0fe_4_k_cu_f4f9fa06_102524cute1_E,@object
	.size		_ZN40_INTERNAL_7e76a0fe_4_k_cu_f4f9fa06_102524cute1_E,(_ZN40_INTERNAL_7e76a0fe_4_k_cu_f4f9fa06_102524cuda3std3__45__cpo6cbeginE - _ZN40_INTERNAL_7e76a0fe_4_k_cu_f4f9fa06_102524cute1_E)
_ZN40_INTERNAL_7e76a0fe_4_k_cu_f4f9fa06_102524cute1_E:
	.zero		1
	.type		_ZN40_INTERNAL_7e76a0fe_4_k_cu_f4f9fa06_102524cuda3std3__45__cpo6cbeginE,@object
	.size		_ZN40_INTERNAL_7e76a0fe_4_k_cu_f4f9fa06_102524cuda3std3__45__cpo6cbeginE,(_ZN40_INTERNAL_7e76a0fe_4_k_cu_f4f9fa06_102524cuda3std3__48in_placeE - _ZN40_INTERNAL_7e76a0fe_4_k_cu_f4f9fa06_102524cuda3std3__45__cpo6cbeginE)
_ZN40_INTERNAL_7e76a0fe_4_k_cu_f4f9fa06_102524cuda3std3__45__cpo6cbeginE:
	.zero		1
	.type		_ZN40_INTERNAL_7e76a0fe_4_k_cu_f4f9fa06_102524cuda3std3__48in_placeE,@object
	.size		_ZN40_INTERNAL_7e76a0fe_4_k_cu_f4f9fa06_102524cuda3std3__48in_placeE,(_ZN40_INTERNAL_7e76a0fe_4_k_cu_f4f9fa06_102524cuda3std6ranges3__45__cpo9iter_moveE - _ZN40_INTERNAL_7e76a0fe_4_k_cu_f4f9fa06_102524cuda3std3__48in_placeE)
_ZN40_INTERNAL_7e76a0fe_4_k_cu_f4f9fa06_102524cuda3std3__48in_placeE:
	.zero		1
	.type		_ZN40_INTERNAL_7e76a0fe_4_k_cu_f4f9fa06_102524cuda3std6ranges3__45__cpo9iter_moveE,@object
	.size		_ZN40_INTERNAL_7e76a0fe_4_k_cu_f4f9fa06_102524cuda3std6ranges3__45__cpo9iter_moveE,(_ZN40_INTERNAL_7e76a0fe_4_k_cu_f4f9fa06_102524cuda3std3__45__cpo5beginE - _ZN40_INTERNAL_7e76a0fe_4_k_cu_f4f9fa06_102524cuda3std6ranges3__45__cpo9iter_moveE)
_ZN40_INTERNAL_7e76a0fe_4_k_cu_f4f9fa06_102524cuda3std6ranges3__45__cpo9iter_moveE:
	.zero		1
	.type		_ZN40_INTERNAL_7e76a0fe_4_k_cu_f4f9fa06_102524cuda3std3__45__cpo5beginE,@object
	.size		_ZN40_INTERNAL_7e76a0fe_4_k_cu_f4f9fa06_102524cuda3std3__45__cpo5beginE,(_ZN40_INTERNAL_7e76a0fe_4_k_cu_f4f9fa06_102524cuda3std3__442_GLOBAL__N__7e76a0fe_4_k_cu_f4f9fa06_102526ignoreE - _ZN40_INTERNAL_7e76a0fe_4_k_cu_f4f9fa06_102524cuda3std3__45__cpo5beginE)
_ZN40_INTERNAL_7e76a0fe_4_k_cu_f4f9fa06_102524cuda3std3__45__cpo5beginE:
	.zero		1
	.type		_ZN40_INTERNAL_7e76a0fe_4_k_cu_f4f9fa06_102524cuda3std3__442_GLOBAL__N__7e76a0fe_4_k_cu_f4f9fa06_102526ignoreE,@object
	.size		_ZN40_INTERNAL_7e76a0fe_4_k_cu_f4f9fa06_102524cuda3std3__442_GLOBAL__N__7e76a0fe_4_k_cu_f4f9fa06_102526ignoreE,(_ZN40_INTERNAL_7e76a0fe_4_k_cu_f4f9fa06_102524cute7productE - _ZN40_INTERNAL_7e76a0fe_4_k_cu_f4f9fa06_102524cuda3std3__442_GLOBAL__N__7e76a0fe_4_k_cu_f4f9fa06_102526ignoreE)
_ZN40_INTERNAL_7e76a0fe_4_k_cu_f4f9fa06_102524cuda3std3__442_GLOBAL__N__7e76a0fe_4_k_cu_f4f9fa06_102526ignoreE:
	.zero		1
	.type		_ZN40_INTERNAL_7e76a0fe_4_k_cu_f4f9fa06_102524cute7productE,@object
	.size		_ZN40_INTERNAL_7e76a0fe_4_k_cu_f4f9fa06_102524cute7productE,(_ZN40_INTERNAL_7e76a0fe_4_k_cu_f4f9fa06_102524cuda3std3__45__cpo3endE - _ZN40_INTERNAL_7e76a0fe_4_k_cu_f4f9fa06_102524cute7productE)
_ZN40_INTERNAL_7e76a0fe_4_k_cu_f4f9fa06_102524cute7productE:
	.zero		1
	.type		_ZN40_INTERNAL_7e76a0fe_4_k_cu_f4f9fa06_102524cuda3std3__45__cpo3endE,@object
	.size		_ZN40_INTERNAL_7e76a0fe_4_k_cu_f4f9fa06_102524cuda3std3__45__cpo3endE,(_ZN40_INTERNAL_7e76a0fe_4_k_cu_f4f9fa06_102524cuda3std3__419piecewise_constructE - _ZN40_INTERNAL_7e76a0fe_4_k_cu_f4f9fa06_102524cuda3std3__45__cpo3endE)
_ZN40_INTERNAL_7e76a0fe_4_k_cu_f4f9fa06_102524cuda3std3__45__cpo3endE:
	.zero		1
	.type		_ZN40_INTERNAL_7e76a0fe_4_k_cu_f4f9fa06_102524cuda3std3__419piecewise_constructE,@object
	.size		_ZN40_INTERNAL_7e76a0fe_4_k_cu_f4f9fa06_102524cuda3std3__419piecewise_constructE,(_ZN40_INTERNAL_7e76a0fe_4_k_cu_f4f9fa06_102524cuda3std3__45__cpo4cendE - _ZN40_INTERNAL_7e76a0fe_4_k_cu_f4f9fa06_102524cuda3std3__419piecewise_constructE)
_ZN40_INTERNAL_7e76a0fe_4_k_cu_f4f9fa06_102524cuda3std3__419piecewise_constructE:
	.zero		1
	.type		_ZN40_INTERNAL_7e76a0fe_4_k_cu_f4f9fa06_102524cuda3std3__45__cpo4cendE,@object
	.size		_ZN40_INTERNAL_7e76a0fe_4_k_cu_f4f9fa06_102524cuda3std3__45__cpo4cendE,(_ZN40_INTERNAL_7e76a0fe_4_k_cu_f4f9fa06_102524cuda3std6ranges3__45__cpo4swapE - _ZN40_INTERNAL_7e76a0fe_4_k_cu_f4f9fa06_102524cuda3std3__45__cpo4cendE)
_ZN40_INTERNAL_7e76a0fe_4_k_cu_f4f9fa06_102524cuda3std3__45__cpo4cendE:
	.zero		1
	.type		_ZN40_INTERNAL_7e76a0fe_4_k_cu_f4f9fa06_102524cuda3std6ranges3__45__cpo4swapE,@object
	.size		_ZN40_INTERNAL_7e76a0fe_4_k_cu_f4f9fa06_102524cuda3std6ranges3__45__cpo4swapE,(.L_10 - _ZN40_INTERNAL_7e76a0fe_4_k_cu_f4f9fa06_102524cuda3std6ranges3__45__cpo4swapE)
_ZN40_INTERNAL_7e76a0fe_4_k_cu_f4f9fa06_102524cuda3std6ranges3__45__cpo4swapE:
	.zero		1
.L_10:


//--------------------- .nv.constant0._ZN7cutlass13device_kernelINS_4gemm6kernel13GemmUniversalIN4cute5tupleIJiiiiEEENS1_10collective13CollectiveMmaINS1_35MainloopSm100TmaUmmaWarpSpecializedILi16ELi2ELi4ENS5_IJNS4_1CILi2EEENSA_ILi1EEESC_EEEEENS5_IJNSA_ILi128EEENSA_ILi64EEENSA_ILi32EEEEEENS_10tfloat32_tENS5_IJlSC_lEEESJ_SK_NS4_8TiledMMAINS4_8MMA_AtomIJNS4_23SM100_MMA_TF32_2x1SM_SSISJ_SJ_fLi128ELi64ELNS4_4UMMA5MajorE0ELSP_0ELNSO_7ScaleInE0ELSQ_0EEEEEENS4_6LayoutINS5_IJSC_SC_SC_EEENS5_IJNSA_ILi0EEESV_SV_EEEEENS5_IJNS4_10UnderscoreESY_SY_EEEEENS4_18SM100_TMA_2SM_LOADENS4_14ComposedLayoutINS4_7SwizzleILi3ELi4ELi3EEENS4_18smem_ptr_flag_bitsILi32EEENST_INS5_IJNSA_ILi8EEESH_EEENS5_IJSH_SC_EEEEEEEvNS4_8identityES11_S1B_vS1C_EENS_8epilogue10collective18CollectiveEpilogueINS1E_23Sm100TmaWarpSpecializedILi3ELi2ELi16ELb1ELb0EEEJNS5_IJSG_SG_SH_EEENS5_IJNST_ISG_SC_EENST_INS5_IJNSA_ILi16EEESB_EEENS5_IJSC_SH_EEEEEEEESJ_SK_SJ_SK_NS1E_6fusion15FusionCallbacksIS1I_NS1Q_17LinearCombinationISJ_fSJ_fLNS_15FloatRoundStyleE2EEES1J_S1P_JEEENS4_5SM1004TMEM4LOAD26SM100_TMEM_LOAD_32dp32b16xENS4_13SM90_TMA_LOADENS12_INS13_ILi2ELi4ELi3EEES16_NST_INS5_IJS17_S1L_EEENS5_IJS1L_SC_EEEEEEENS4_39AutoVectorizingCopyWithAssumedAlignmentILi128EEENS4_14SM90_TMA_STOREES25_S27_S27_EEEvvEEEEvNT_6ParamsE --------------------------
	.section	.nv.constant0._ZN7cutlass13device_kernelINS_4gemm6kernel13GemmUniversalIN4cute5tupleIJiiiiEEENS1_10collective13CollectiveMmaINS1_35MainloopSm100TmaUmmaWarpSpecializedILi16ELi2ELi4ENS5_IJNS4_1CILi2EEENSA_ILi1EEESC_EEEEENS5_IJNSA_ILi128EEENSA_ILi64EEENSA_ILi32EEEEEENS_10tfloat32_tENS5_IJlSC_lEEESJ_SK_NS4_8TiledMMAINS4_8MMA_AtomIJNS4_23SM100_MMA_TF32_2x1SM_SSISJ_SJ_fLi128ELi64ELNS4_4UMMA5MajorE0ELSP_0ELNSO_7ScaleInE0ELSQ_0EEEEEENS4_6LayoutINS5_IJSC_SC_SC_EEENS5_IJNSA_ILi0EEESV_SV_EEEEENS5_IJNS4_10UnderscoreESY_SY_EEEEENS4_18SM100_TMA_2SM_LOADENS4_14ComposedLayoutINS4_7SwizzleILi3ELi4ELi3EEENS4_18smem_ptr_flag_bitsILi32EEENST_INS5_IJNSA_ILi8EEESH_EEENS5_IJSH_SC_EEEEEEEvNS4_8identityES11_S1B_vS1C_EENS_8epilogue10collective18CollectiveEpilogueINS1E_23Sm100TmaWarpSpecializedILi3ELi2ELi16ELb1ELb0EEEJNS5_IJSG_SG_SH_EEENS5_IJNST_ISG_SC_EENST_INS5_IJNSA_ILi16EEESB_EEENS5_IJSC_SH_EEEEEEEESJ_SK_SJ_SK_NS1E_6fusion15FusionCallbacksIS1I_NS1Q_17LinearCombinationISJ_fSJ_fLNS_15FloatRoundStyleE2EEES1J_S1P_JEEENS4_5SM1004TMEM4LOAD26SM100_TMEM_LOAD_32dp32b16xENS4_13SM90_TMA_LOADENS12_INS13_ILi2ELi4ELi3EEES16_NST_INS5_IJS17_S1L_EEENS5_IJS1L_SC_EEEEEEENS4_39AutoVectorizingCopyWithAssumedAlignmentILi128EEENS4_14SM90_TMA_STOREES25_S27_S27_EEEvvEEEEvNT_6ParamsE,"a",@progbits
	.sectionflags	@""
	.align	4
.nv.constant0._ZN7cutlass13device_kernelINS_4gemm6kernel13GemmUniversalIN4cute5tupleIJiiiiEEENS1_10collective13CollectiveMmaINS1_35MainloopSm100TmaUmmaWarpSpecializedILi16ELi2ELi4ENS5_IJNS4_1CILi2EEENSA_ILi1EEESC_EEEEENS5_IJNSA_ILi128EEENSA_ILi64EEENSA_ILi32EEEEEENS_10tfloat32_tENS5_IJlSC_lEEESJ_SK_NS4_8TiledMMAINS4_8MMA_AtomIJNS4_23SM100_MMA_TF32_2x1SM_SSISJ_SJ_fLi128ELi64ELNS4_4UMMA5MajorE0ELSP_0ELNSO_7ScaleInE0ELSQ_0EEEEEENS4_6LayoutINS5_IJSC_SC_SC_EEENS5_IJNSA_ILi0EEESV_SV_EEEEENS5_IJNS4_10UnderscoreESY_SY_EEEEENS4_18SM100_TMA_2SM_LOADENS4_14ComposedLayoutINS4_7SwizzleILi3ELi4ELi3EEENS4_18smem_ptr_flag_bitsILi32EEENST_INS5_IJNSA_ILi8EEESH_EEENS5_IJSH_SC_EEEEEEEvNS4_8identityES11_S1B_vS1C_EENS_8epilogue10collective18CollectiveEpilogueINS1E_23Sm100TmaWarpSpecializedILi3ELi2ELi16ELb1ELb0EEEJNS5_IJSG_SG_SH_EEENS5_IJNST_ISG_SC_EENST_INS5_IJNSA_ILi16EEESB_EEENS5_IJSC_SH_EEEEEEEESJ_SK_SJ_SK_NS1E_6fusion15FusionCallbacksIS1I_NS1Q_17LinearCombinationISJ_fSJ_fLNS_15FloatRoundStyleE2EEES1J_S1P_JEEENS4_5SM1004TMEM4LOAD26SM100_TMEM_LOAD_32dp32b16xENS4_13SM90_TMA_LOADENS12_INS13_ILi2ELi4ELi3EEES16_NST_INS5_IJS17_S1L_EEENS5_IJS1L_SC_EEEEEEENS4_39AutoVectorizingCopyWithAssumedAlignmentILi128EEENS4_14SM90_TMA_STOREES25_S27_S27_EEEvvEEEEvNT_6ParamsE:
	.zero		2944


//--------------------- SYMBOLS --------------------------

	.type		.nv.reservedSmem.offset0,@object
	.size		.nv.reservedSmem.offset0,0x4
	.type		.nv.reservedSmem.cap,@object
	.size		.nv.reservedSmem.cap,0x4
	.type		__assertfail,@function
